//
// Generated by NVIDIA NVVM Compiler
//
// Compiler Build ID: CL-36424714
// Cuda compilation tools, release 13.0, V13.0.88
// Based on NVVM 20.0.0
//

.version 9.0
.target sm_100
.address_size 64

	// .globl	_Z23find_best_saving_kernelPK5PointPKiPKdS3_S3_S5_P6Savingid

.visible .entry _Z23find_best_saving_kernelPK5PointPKiPKdS3_S3_S5_P6Savingid(
	.param .u64 .ptr .align 1 _Z23find_best_saving_kernelPK5PointPKiPKdS3_S3_S5_P6Savingid_param_0,
	.param .u64 .ptr .align 1 _Z23find_best_saving_kernelPK5PointPKiPKdS3_S3_S5_P6Savingid_param_1,
	.param .u64 .ptr .align 1 _Z23find_best_saving_kernelPK5PointPKiPKdS3_S3_S5_P6Savingid_param_2,
	.param .u64 .ptr .align 1 _Z23find_best_saving_kernelPK5PointPKiPKdS3_S3_S5_P6Savingid_param_3,
	.param .u64 .ptr .align 1 _Z23find_best_saving_kernelPK5PointPKiPKdS3_S3_S5_P6Savingid_param_4,
	.param .u64 .ptr .align 1 _Z23find_best_saving_kernelPK5PointPKiPKdS3_S3_S5_P6Savingid_param_5,
	.param .u64 .ptr .align 1 _Z23find_best_saving_kernelPK5PointPKiPKdS3_S3_S5_P6Savingid_param_6,
	.param .u32 _Z23find_best_saving_kernelPK5PointPKiPKdS3_S3_S5_P6Savingid_param_7,
	.param .f64 _Z23find_best_saving_kernelPK5PointPKiPKdS3_S3_S5_P6Savingid_param_8
)
{
	.reg .pred 	%p<17>;
	.reg .b32 	%r<24>;
	.reg .b64 	%rd<42>;
	.reg .b64 	%fd<20>;

	ld.param.u64 	%rd8, [_Z23find_best_saving_kernelPK5PointPKiPKdS3_S3_S5_P6Savingid_param_0];
	ld.param.u64 	%rd9, [_Z23find_best_saving_kernelPK5PointPKiPKdS3_S3_S5_P6Savingid_param_1];
	ld.param.u64 	%rd10, [_Z23find_best_saving_kernelPK5PointPKiPKdS3_S3_S5_P6Savingid_param_2];
	ld.param.u64 	%rd11, [_Z23find_best_saving_kernelPK5PointPKiPKdS3_S3_S5_P6Savingid_param_3];
	ld.param.u64 	%rd12, [_Z23find_best_saving_kernelPK5PointPKiPKdS3_S3_S5_P6Savingid_param_4];
	ld.param.u64 	%rd13, [_Z23find_best_saving_kernelPK5PointPKiPKdS3_S3_S5_P6Savingid_param_5];
	ld.param.u64 	%rd14, [_Z23find_best_saving_kernelPK5PointPKiPKdS3_S3_S5_P6Savingid_param_6];
	ld.param.u32 	%r6, [_Z23find_best_saving_kernelPK5PointPKiPKdS3_S3_S5_P6Savingid_param_7];
	ld.param.f64 	%fd3, [_Z23find_best_saving_kernelPK5PointPKiPKdS3_S3_S5_P6Savingid_param_8];
	cvta.to.global.u64 	%rd1, %rd14;
	mov.u32 	%r7, %ctaid.x;
	mov.u32 	%r8, %ntid.x;
	mov.u32 	%r9, %tid.x;
	mad.lo.s32 	%r10, %r7, %r8, %r9;
	add.s32 	%r1, %r10, 1;
	mov.u32 	%r11, %ctaid.y;
	mov.u32 	%r12, %ntid.y;
	mov.u32 	%r13, %tid.y;
	mad.lo.s32 	%r2, %r11, %r12, %r13;
	add.s32 	%r3, %r2, 1;
	setp.ge.s32 	%p1, %r2, %r6;
	min.s32 	%r14, %r6, %r2;
	setp.lt.s32 	%p2, %r14, %r1;
	or.pred  	%p3, %p2, %p1;
	@%p3 bra 	$L__BB0_10;
	cvta.to.global.u64 	%rd15, %rd9;
	mul.wide.s32 	%rd16, %r1, 4;
	add.s64 	%rd17, %rd15, %rd16;
	ld.global.u32 	%r4, [%rd17];
	mul.wide.u32 	%rd18, %r2, 4;
	add.s64 	%rd19, %rd15, %rd18;
	ld.global.u32 	%r5, [%rd19+4];
	setp.eq.s32 	%p4, %r4, %r5;
	or.b32  	%r15, %r5, %r4;
	shr.u32 	%r16, %r15, 31;
	and.b32  	%r17, %r16, 1;
	setp.eq.b32 	%p5, %r17, 1;
	or.pred  	%p6, %p4, %p5;
	@%p6 bra 	$L__BB0_10;
	cvta.to.global.u64 	%rd20, %rd10;
	mul.wide.s32 	%rd21, %r4, 8;
	add.s64 	%rd22, %rd20, %rd21;
	ld.global.f64 	%fd4, [%rd22];
	mul.wide.s32 	%rd23, %r5, 8;
	add.s64 	%rd24, %rd20, %rd23;
	ld.global.f64 	%fd5, [%rd24];
	add.f64 	%fd6, %fd4, %fd5;
	setp.gt.f64 	%p7, %fd6, %fd3;
	@%p7 bra 	$L__BB0_10;
	cvta.to.global.u64 	%rd25, %rd12;
	cvta.to.global.u64 	%rd26, %rd11;
	mul.wide.s32 	%rd27, %r4, 4;
	add.s64 	%rd28, %rd26, %rd27;
	ld.global.u32 	%r18, [%rd28];
	add.s64 	%rd29, %rd25, %rd27;
	ld.global.u32 	%r19, [%rd29];
	mul.wide.s32 	%rd30, %r5, 4;
	add.s64 	%rd2, %rd26, %rd30;
	add.s64 	%rd3, %rd25, %rd30;
	setp.ne.s32 	%p8, %r1, %r18;
	setp.ne.s32 	%p9, %r1, %r19;
	and.pred  	%p10, %p8, %p9;
	@%p10 bra 	$L__BB0_10;
	ld.global.u32 	%r21, [%rd3];
	ld.global.u32 	%r23, [%rd2];
	setp.ne.s32 	%p11, %r3, %r23;
	setp.ne.s32 	%p12, %r3, %r21;
	and.pred  	%p13, %p11, %p12;
	@%p13 bra 	$L__BB0_10;
	cvta.to.global.u64 	%rd31, %rd8;
	cvta.to.global.u64 	%rd32, %rd13;
	mul.wide.s32 	%rd33, %r1, 8;
	add.s64 	%rd34, %rd32, %rd33;
	ld.global.f64 	%fd7, [%rd34];
	mul.wide.u32 	%rd35, %r2, 8;
	add.s64 	%rd36, %rd32, %rd35;
	ld.global.f64 	%fd8, [%rd36+8];
	add.f64 	%fd9, %fd7, %fd8;
	mul.wide.s32 	%rd37, %r1, 24;
	add.s64 	%rd38, %rd31, %rd37;
	mul.wide.u32 	%rd39, %r2, 24;
	add.s64 	%rd40, %rd31, %rd39;
	ld.global.f64 	%fd10, [%rd38];
	ld.global.f64 	%fd11, [%rd40+24];
	sub.f64 	%fd12, %fd10, %fd11;
	ld.global.f64 	%fd13, [%rd38+8];
	ld.global.f64 	%fd14, [%rd40+32];
	sub.f64 	%fd15, %fd13, %fd14;
	mul.f64 	%fd16, %fd15, %fd15;
	fma.rn.f64 	%fd17, %fd12, %fd12, %fd16;
	sqrt.rn.f64 	%fd18, %fd17;
	sub.f64 	%fd1, %fd9, %fd18;
	ld.global.f64 	%fd2, [%rd1+8];
	setp.leu.f64 	%p14, %fd1, %fd2;
	@%p14 bra 	$L__BB0_10;
	mov.b64 	%rd41, %fd2;
	mov.b64 	%rd5, %fd1;
$L__BB0_7:
	atom.relaxed.global.cas.b64 	%rd7, [%rd1+8], %rd41, %rd5;
	setp.ne.s64 	%p15, %rd7, %rd41;
	@%p15 bra 	$L__BB0_9;
	st.volatile.global.u32 	[%rd1], %r1;
	st.volatile.global.u32 	[%rd1+4], %r3;
	bra.uni 	$L__BB0_10;
$L__BB0_9:
	mov.b64 	%fd19, %rd7;
	setp.gt.f64 	%p16, %fd1, %fd19;
	mov.u64 	%rd41, %rd7;
	@%p16 bra 	$L__BB0_7;
$L__BB0_10:
	ret;

}
	// .globl	_Z18update_gpu_memporyiPiPdS_S_S_S_S_iiiiiiiii
.visible .entry _Z18update_gpu_memporyiPiPdS_S_S_S_S_iiiiiiiii(
	.param .u32 _Z18update_gpu_memporyiPiPdS_S_S_S_S_iiiiiiiii_param_0,
	.param .u64 .ptr .align 1 _Z18update_gpu_memporyiPiPdS_S_S_S_S_iiiiiiiii_param_1,
	.param .u64 .ptr .align 1 _Z18update_gpu_memporyiPiPdS_S_S_S_S_iiiiiiiii_param_2,
	.param .u64 .ptr .align 1 _Z18update_gpu_memporyiPiPdS_S_S_S_S_iiiiiiiii_param_3,
	.param .u64 .ptr .align 1 _Z18update_gpu_memporyiPiPdS_S_S_S_S_iiiiiiiii_param_4,
	.param .u64 .ptr .align 1 _Z18update_gpu_memporyiPiPdS_S_S_S_S_iiiiiiiii_param_5,
	.param .u64 .ptr .align 1 _Z18update_gpu_memporyiPiPdS_S_S_S_S_iiiiiiiii_param_6,
	.param .u64 .ptr .align 1 _Z18update_gpu_memporyiPiPdS_S_S_S_S_iiiiiiiii_param_7,
	.param .u32 _Z18update_gpu_memporyiPiPdS_S_S_S_S_iiiiiiiii_param_8,
	.param .u32 _Z18update_gpu_memporyiPiPdS_S_S_S_S_iiiiiiiii_param_9,
	.param .u32 _Z18update_gpu_memporyiPiPdS_S_S_S_S_iiiiiiiii_param_10,
	.param .u32 _Z18update_gpu_memporyiPiPdS_S_S_S_S_iiiiiiiii_param_11,
	.param .u32 _Z18update_gpu_memporyiPiPdS_S_S_S_S_iiiiiiiii_param_12,
	.param .u32 _Z18update_gpu_memporyiPiPdS_S_S_S_S_iiiiiiiii_param_13,
	.param .u32 _Z18update_gpu_memporyiPiPdS_S_S_S_S_iiiiiiiii_param_14,
	.param .u32 _Z18update_gpu_memporyiPiPdS_S_S_S_S_iiiiiiiii_param_15,
	.param .u32 _Z18update_gpu_memporyiPiPdS_S_S_S_S_iiiiiiiii_param_16
)
{
	.reg .pred 	%p<41>;
	.reg .b32 	%r<105>;
	.reg .b64 	%rd<85>;
	.reg .b64 	%fd<4>;

	ld.param.u32 	%r21, [_Z18update_gpu_memporyiPiPdS_S_S_S_S_iiiiiiiii_param_0];
	ld.param.u64 	%rd12, [_Z18update_gpu_memporyiPiPdS_S_S_S_S_iiiiiiiii_param_1];
	ld.param.u64 	%rd13, [_Z18update_gpu_memporyiPiPdS_S_S_S_S_iiiiiiiii_param_3];
	ld.param.u64 	%rd14, [_Z18update_gpu_memporyiPiPdS_S_S_S_S_iiiiiiiii_param_4];
	ld.param.u64 	%rd15, [_Z18update_gpu_memporyiPiPdS_S_S_S_S_iiiiiiiii_param_5];
	ld.param.u64 	%rd16, [_Z18update_gpu_memporyiPiPdS_S_S_S_S_iiiiiiiii_param_6];
	ld.param.u64 	%rd17, [_Z18update_gpu_memporyiPiPdS_S_S_S_S_iiiiiiiii_param_7];
	ld.param.u32 	%r22, [_Z18update_gpu_memporyiPiPdS_S_S_S_S_iiiiiiiii_param_8];
	ld.param.u32 	%r23, [_Z18update_gpu_memporyiPiPdS_S_S_S_S_iiiiiiiii_param_9];
	ld.param.u32 	%r24, [_Z18update_gpu_memporyiPiPdS_S_S_S_S_iiiiiiiii_param_10];
	ld.param.u32 	%r25, [_Z18update_gpu_memporyiPiPdS_S_S_S_S_iiiiiiiii_param_11];
	ld.param.u32 	%r26, [_Z18update_gpu_memporyiPiPdS_S_S_S_S_iiiiiiiii_param_12];
	ld.param.u32 	%r27, [_Z18update_gpu_memporyiPiPdS_S_S_S_S_iiiiiiiii_param_15];
	ld.param.u32 	%r28, [_Z18update_gpu_memporyiPiPdS_S_S_S_S_iiiiiiiii_param_16];
	cvta.to.global.u64 	%rd1, %rd17;
	cvta.to.global.u64 	%rd2, %rd13;
	cvta.to.global.u64 	%rd3, %rd12;
	cvta.to.global.u64 	%rd4, %rd14;
	cvta.to.global.u64 	%rd5, %rd15;
	cvta.to.global.u64 	%rd6, %rd16;
	// begin inline asm
	mov.u32 %r29, %envreg2;
	// end inline asm
	cvt.u64.u32 	%rd18, %r29;
	// begin inline asm
	mov.u32 %r30, %envreg1;
	// end inline asm
	cvt.u64.u32 	%rd19, %r30;
	shl.b64 	%rd20, %rd19, 32;
	or.b64  	%rd7, %rd20, %rd18;
	mov.u32 	%r1, %ctaid.x;
	mov.u32 	%r31, %ntid.x;
	mov.u32 	%r2, %tid.x;
	mad.lo.s32 	%r3, %r1, %r31, %r2;
	mov.u32 	%r4, %nctaid.x;
	mul.lo.s32 	%r5, %r31, %r4;
	setp.ne.s32 	%p1, %r3, 0;
	@%p1 bra 	$L__BB1_9;
	setp.eq.s32 	%p2, %r21, 3;
	@%p2 bra 	$L__BB1_6;
	setp.eq.s32 	%p3, %r21, 2;
	@%p3 bra 	$L__BB1_5;
	setp.ne.s32 	%p4, %r21, 1;
	@%p4 bra 	$L__BB1_7;
	mul.wide.s32 	%rd35, %r23, 4;
	add.s64 	%rd36, %rd5, %rd35;
	st.global.u32 	[%rd36], %r24;
	mul.wide.s32 	%rd37, %r24, 4;
	add.s64 	%rd38, %rd6, %rd37;
	st.global.u32 	[%rd38], %r23;
	mul.wide.s32 	%rd39, %r25, 4;
	add.s64 	%rd40, %rd4, %rd39;
	st.global.u32 	[%rd40], %r28;
	bra.uni 	$L__BB1_8;
$L__BB1_5:
	mul.wide.s32 	%rd29, %r24, 4;
	add.s64 	%rd30, %rd5, %rd29;
	st.global.u32 	[%rd30], %r23;
	mul.wide.s32 	%rd31, %r23, 4;
	add.s64 	%rd32, %rd6, %rd31;
	st.global.u32 	[%rd32], %r24;
	mul.wide.s32 	%rd33, %r25, 4;
	add.s64 	%rd34, %rd2, %rd33;
	st.global.u32 	[%rd34], %r27;
	bra.uni 	$L__BB1_8;
$L__BB1_6:
	mul.wide.s32 	%rd21, %r24, 4;
	add.s64 	%rd22, %rd6, %rd21;
	ld.global.u32 	%r32, [%rd22];
	add.s64 	%rd23, %rd5, %rd21;
	st.global.u32 	[%rd23], %r32;
	mul.wide.s32 	%rd24, %r23, 4;
	add.s64 	%rd25, %rd5, %rd24;
	st.global.u32 	[%rd25], %r24;
	st.global.u32 	[%rd22], %r23;
	mul.wide.s32 	%rd26, %r25, 4;
	add.s64 	%rd27, %rd4, %rd26;
	st.global.u32 	[%rd27], %r27;
	add.s64 	%rd28, %rd3, %rd21;
	st.global.u32 	[%rd28], %r25;
	bra.uni 	$L__BB1_8;
$L__BB1_7:
	mul.wide.s32 	%rd41, %r23, 4;
	add.s64 	%rd42, %rd6, %rd41;
	mul.wide.s32 	%rd43, %r24, 4;
	add.s64 	%rd44, %rd5, %rd43;
	st.global.u32 	[%rd44], %r23;
	st.global.u32 	[%rd42], %r24;
	mul.wide.s32 	%rd45, %r25, 4;
	add.s64 	%rd46, %rd2, %rd45;
	st.global.u32 	[%rd46], %r28;
$L__BB1_8:
	ld.param.u64 	%rd84, [_Z18update_gpu_memporyiPiPdS_S_S_S_S_iiiiiiiii_param_2];
	cvta.to.global.u64 	%rd47, %rd84;
	mul.wide.s32 	%rd48, %r26, 8;
	add.s64 	%rd49, %rd47, %rd48;
	ld.global.f64 	%fd1, [%rd49];
	mul.wide.s32 	%rd50, %r25, 8;
	add.s64 	%rd51, %rd47, %rd50;
	ld.global.f64 	%fd2, [%rd51];
	add.f64 	%fd3, %fd1, %fd2;
	st.global.f64 	[%rd51], %fd3;
$L__BB1_9:
	setp.ne.s64 	%p5, %rd7, 0;
	@%p5 bra 	$L__BB1_11;
	// begin inline asm
	trap;
	// end inline asm
$L__BB1_11:
	add.s64 	%rd8, %rd7, 4;
	barrier.sync 	0;
	mov.u32 	%r33, %tid.y;
	add.s32 	%r34, %r2, %r33;
	mov.u32 	%r35, %tid.z;
	or.b32  	%r6, %r34, %r35;
	setp.ne.s32 	%p6, %r6, 0;
	@%p6 bra 	$L__BB1_14;
	mov.u32 	%r38, %nctaid.y;
	mul.lo.s32 	%r39, %r4, %r38;
	mov.u32 	%r40, %nctaid.z;
	mul.lo.s32 	%r41, %r39, %r40;
	mov.u32 	%r42, %ctaid.y;
	add.s32 	%r43, %r1, %r42;
	mov.u32 	%r44, %ctaid.z;
	neg.s32 	%r45, %r44;
	setp.eq.s32 	%p7, %r43, %r45;
	sub.s32 	%r46, -2147483647, %r41;
	selp.b32 	%r37, %r46, 1, %p7;
	// begin inline asm
	atom.add.release.gpu.u32 %r36,[%rd8],%r37;
	// end inline asm
$L__BB1_13:
	// begin inline asm
	ld.acquire.gpu.u32 %r47,[%rd8];
	// end inline asm
	xor.b32  	%r48, %r47, %r36;
	setp.gt.s32 	%p8, %r48, -1;
	@%p8 bra 	$L__BB1_13;
$L__BB1_14:
	barrier.sync 	0;
	setp.eq.s32 	%p9, %r21, 3;
	@%p9 bra 	$L__BB1_32;
	setp.ne.s32 	%p10, %r21, 4;
	@%p10 bra 	$L__BB1_47;
	setp.ge.s32 	%p11, %r3, %r22;
	mov.u32 	%r102, %r3;
	@%p11 bra 	$L__BB1_21;
$L__BB1_17:
	setp.eq.s32 	%p12, %r102, %r23;
	@%p12 bra 	$L__BB1_20;
	mul.wide.s32 	%rd54, %r102, 4;
	add.s64 	%rd55, %rd3, %rd54;
	ld.global.u32 	%r49, [%rd55];
	setp.ne.s32 	%p13, %r49, %r25;
	@%p13 bra 	$L__BB1_20;
	add.s64 	%rd57, %rd6, %rd54;
	ld.global.u32 	%r50, [%rd57];
	add.s64 	%rd58, %rd1, %rd54;
	st.global.u32 	[%rd58], %r50;
$L__BB1_20:
	add.s32 	%r102, %r102, %r5;
	setp.lt.s32 	%p14, %r102, %r22;
	@%p14 bra 	$L__BB1_17;
$L__BB1_21:
	setp.ne.s64 	%p15, %rd7, 0;
	@%p15 bra 	$L__BB1_23;
	// begin inline asm
	trap;
	// end inline asm
$L__BB1_23:
	setp.ne.s32 	%p16, %r6, 0;
	barrier.sync 	0;
	@%p16 bra 	$L__BB1_26;
	mov.u32 	%r53, %nctaid.y;
	mul.lo.s32 	%r54, %r4, %r53;
	mov.u32 	%r55, %nctaid.z;
	mul.lo.s32 	%r56, %r54, %r55;
	mov.u32 	%r57, %ctaid.y;
	add.s32 	%r58, %r1, %r57;
	mov.u32 	%r59, %ctaid.z;
	neg.s32 	%r60, %r59;
	setp.eq.s32 	%p17, %r58, %r60;
	sub.s32 	%r61, -2147483647, %r56;
	selp.b32 	%r52, %r61, 1, %p17;
	// begin inline asm
	atom.add.release.gpu.u32 %r51,[%rd8],%r52;
	// end inline asm
$L__BB1_25:
	// begin inline asm
	ld.acquire.gpu.u32 %r62,[%rd8];
	// end inline asm
	xor.b32  	%r63, %r62, %r51;
	setp.gt.s32 	%p18, %r63, -1;
	@%p18 bra 	$L__BB1_25;
$L__BB1_26:
	setp.ge.s32 	%p19, %r3, %r22;
	barrier.sync 	0;
	@%p19 bra 	$L__BB1_47;
	mov.u32 	%r103, %r3;
$L__BB1_28:
	setp.eq.s32 	%p20, %r103, %r23;
	@%p20 bra 	$L__BB1_31;
	mul.wide.s32 	%rd61, %r103, 4;
	add.s64 	%rd9, %rd3, %rd61;
	ld.global.u32 	%r64, [%rd9];
	setp.ne.s32 	%p21, %r64, %r25;
	@%p21 bra 	$L__BB1_31;
	mul.wide.s32 	%rd62, %r103, 4;
	add.s64 	%rd63, %rd5, %rd62;
	ld.global.u32 	%r65, [%rd63];
	add.s64 	%rd64, %rd6, %rd62;
	st.global.u32 	[%rd64], %r65;
	add.s64 	%rd65, %rd1, %rd62;
	ld.global.u32 	%r66, [%rd65];
	st.global.u32 	[%rd63], %r66;
	st.global.u32 	[%rd9], %r25;
$L__BB1_31:
	add.s32 	%r103, %r103, %r5;
	setp.lt.s32 	%p22, %r103, %r22;
	@%p22 bra 	$L__BB1_28;
	bra.uni 	$L__BB1_47;
$L__BB1_32:
	setp.ge.s32 	%p23, %r3, %r22;
	@%p23 bra 	$L__BB1_37;
	mov.u32 	%r100, %r3;
$L__BB1_34:
	mul.wide.s32 	%rd66, %r100, 4;
	add.s64 	%rd67, %rd3, %rd66;
	ld.global.u32 	%r67, [%rd67];
	setp.ne.s32 	%p24, %r67, %r26;
	@%p24 bra 	$L__BB1_36;
	add.s64 	%rd69, %rd6, %rd66;
	ld.global.u32 	%r68, [%rd69];
	add.s64 	%rd70, %rd1, %rd66;
	st.global.u32 	[%rd70], %r68;
$L__BB1_36:
	add.s32 	%r100, %r100, %r5;
	setp.lt.s32 	%p25, %r100, %r22;
	@%p25 bra 	$L__BB1_34;
$L__BB1_37:
	setp.ne.s64 	%p26, %rd7, 0;
	@%p26 bra 	$L__BB1_39;
	// begin inline asm
	trap;
	// end inline asm
$L__BB1_39:
	setp.ne.s32 	%p27, %r6, 0;
	barrier.sync 	0;
	@%p27 bra 	$L__BB1_42;
	mov.u32 	%r71, %nctaid.y;
	mul.lo.s32 	%r72, %r4, %r71;
	mov.u32 	%r73, %nctaid.z;
	mul.lo.s32 	%r74, %r72, %r73;
	mov.u32 	%r75, %ctaid.y;
	add.s32 	%r76, %r1, %r75;
	mov.u32 	%r77, %ctaid.z;
	neg.s32 	%r78, %r77;
	setp.eq.s32 	%p28, %r76, %r78;
	sub.s32 	%r79, -2147483647, %r74;
	selp.b32 	%r70, %r79, 1, %p28;
	// begin inline asm
	atom.add.release.gpu.u32 %r69,[%rd8],%r70;
	// end inline asm
$L__BB1_41:
	// begin inline asm
	ld.acquire.gpu.u32 %r80,[%rd8];
	// end inline asm
	xor.b32  	%r81, %r80, %r69;
	setp.gt.s32 	%p29, %r81, -1;
	@%p29 bra 	$L__BB1_41;
$L__BB1_42:
	setp.ge.s32 	%p30, %r3, %r22;
	barrier.sync 	0;
	@%p30 bra 	$L__BB1_47;
	mov.u32 	%r101, %r3;
$L__BB1_44:
	mul.wide.s32 	%rd73, %r101, 4;
	add.s64 	%rd74, %rd3, %rd73;
	ld.global.u32 	%r82, [%rd74];
	setp.ne.s32 	%p31, %r82, %r26;
	@%p31 bra 	$L__BB1_46;
	add.s64 	%rd76, %rd5, %rd73;
	ld.global.u32 	%r83, [%rd76];
	add.s64 	%rd77, %rd6, %rd73;
	st.global.u32 	[%rd77], %r83;
	add.s64 	%rd78, %rd1, %rd73;
	ld.global.u32 	%r84, [%rd78];
	st.global.u32 	[%rd76], %r84;
$L__BB1_46:
	add.s32 	%r101, %r101, %r5;
	setp.lt.s32 	%p32, %r101, %r22;
	@%p32 bra 	$L__BB1_44;
$L__BB1_47:
	setp.ne.s64 	%p33, %rd7, 0;
	@%p33 bra 	$L__BB1_49;
	// begin inline asm
	trap;
	// end inline asm
$L__BB1_49:
	setp.ne.s32 	%p34, %r6, 0;
	barrier.sync 	0;
	@%p34 bra 	$L__BB1_52;
	mov.u32 	%r87, %nctaid.y;
	mul.lo.s32 	%r88, %r4, %r87;
	mov.u32 	%r89, %nctaid.z;
	mul.lo.s32 	%r90, %r88, %r89;
	mov.u32 	%r91, %ctaid.y;
	add.s32 	%r92, %r1, %r91;
	mov.u32 	%r93, %ctaid.z;
	neg.s32 	%r94, %r93;
	setp.eq.s32 	%p35, %r92, %r94;
	sub.s32 	%r95, -2147483647, %r90;
	selp.b32 	%r86, %r95, 1, %p35;
	// begin inline asm
	atom.add.release.gpu.u32 %r85,[%rd8],%r86;
	// end inline asm
$L__BB1_51:
	// begin inline asm
	ld.acquire.gpu.u32 %r96,[%rd8];
	// end inline asm
	xor.b32  	%r97, %r96, %r85;
	setp.gt.s32 	%p36, %r97, -1;
	@%p36 bra 	$L__BB1_51;
$L__BB1_52:
	barrier.sync 	0;
	setp.ge.s32 	%p37, %r3, %r22;
	@%p37 bra 	$L__BB1_57;
	mov.u32 	%r104, %r3;
$L__BB1_54:
	mul.wide.s32 	%rd81, %r104, 4;
	add.s64 	%rd10, %rd3, %rd81;
	ld.global.u32 	%r98, [%rd10];
	setp.ne.s32 	%p38, %r98, %r26;
	@%p38 bra 	$L__BB1_56;
	st.global.u32 	[%rd10], %r25;
$L__BB1_56:
	add.s32 	%r104, %r104, %r5;
	setp.lt.s32 	%p39, %r104, %r22;
	@%p39 bra 	$L__BB1_54;
$L__BB1_57:
	setp.ne.s32 	%p40, %r3, 0;
	@%p40 bra 	$L__BB1_59;
	mul.wide.s32 	%rd82, %r26, 4;
	add.s64 	%rd83, %rd2, %rd82;
	mov.b32 	%r99, 0;
	st.global.u32 	[%rd83], %r99;
$L__BB1_59:
	ret;

}


// ===== COMPILED SASS (sm_100) =====

	.target	sm_100

	.elftype	@"ET_EXEC"


//--------------------- .note.nv.tkinfo           --------------------------
	.section	.note.nv.tkinfo,"",@"SHT_NOTE"
	.sectionflags	@"SHF_NOTE_NV_TKINFO"
	.tkinfo
        /*0018*/ 	.word	0x00000002
        /*0030*/ 	.string	""
        /*0030*/ 	.string	"ptxas"
        /*0030*/ 	.string	"Cuda compilation tools, release 13.0, V13.0.88"
        /*0030*/ 	.string	"Build cuda_13.0.r13.0/compiler.36424714_0"
        /*0030*/ 	.string	"-arch sm_100 -m 64 "



//--------------------- .note.nv.cuinfo           --------------------------
	.section	.note.nv.cuinfo,"",@"SHT_NOTE"
	.sectionflags	@"SHF_NOTE_NV_CUINFO"
        /*0018*/ 	.short	0x0002
        /*001a*/ 	.short	0x0064
        /*001c*/ 	.short	0x0082
	.zero		2


//--------------------- .nv.info                  --------------------------
	.section	.nv.info,"",@"SHT_CUDA_INFO"
	.align	4


	//----- nvinfo : EIATTR_REGCOUNT
	.align		4
        /*0000*/ 	.byte	0x04, 0x2f
        /*0002*/ 	.short	(.L_1 - .L_0)
	.align		4
.L_0:
        /*0004*/ 	.word	index@(_Z23find_best_saving_kernelPK5PointPKiPKdS3_S3_S5_P6Savingid)
        /*0008*/ 	.word	0x00000016


	//----- nvinfo : EIATTR_FRAME_SIZE
	.align		4
.L_1:
        /*000c*/ 	.byte	0x04, 0x11
        /*000e*/ 	.short	(.L_3 - .L_2)
	.align		4
.L_2:
        /*0010*/ 	.word	index@($__internal_0_$__cuda_sm20_dsqrt_rn_f64_mediumpath_v1)
        /*0014*/ 	.word	0x00000000


	//----- nvinfo : EIATTR_FRAME_SIZE
	.align		4
.L_3:
        /*0018*/ 	.byte	0x04, 0x11
        /*001a*/ 	.short	(.L_5 - .L_4)
	.align		4
.L_4:
        /*001c*/ 	.word	index@(_Z23find_best_saving_kernelPK5PointPKiPKdS3_S3_S5_P6Savingid)
        /*0020*/ 	.word	0x00000000


	//----- nvinfo : EIATTR_REGCOUNT
	.align		4
.L_5:
        /*0024*/ 	.byte	0x04, 0x2f
        /*0026*/ 	.short	(.L_7 - .L_6)
	.align		4
.L_6:
        /*0028*/ 	.word	index@(_Z18update_gpu_memporyiPiPdS_S_S_S_S_iiiiiiiii)
        /*002c*/ 	.word	0x0000001e


	//----- nvinfo : EIATTR_FRAME_SIZE
	.align		4
.L_7:
        /*0030*/ 	.byte	0x04, 0x11
        /*0032*/ 	.short	(.L_9 - .L_8)
	.align		4
.L_8:
        /*0034*/ 	.word	index@(_Z18update_gpu_memporyiPiPdS_S_S_S_S_iiiiiiiii)
        /*0038*/ 	.word	0x00000000


	//----- nvinfo : EIATTR_MIN_STACK_SIZE
	.align		4
.L_9:
        /*003c*/ 	.byte	0x04, 0x12
        /*003e*/ 	.short	(.L_11 - .L_10)
	.align		4
.L_10:
        /*0040*/ 	.word	index@(_Z18update_gpu_memporyiPiPdS_S_S_S_S_iiiiiiiii)
        /*0044*/ 	.word	0x00000000


	//----- nvinfo : EIATTR_MIN_STACK_SIZE
	.align		4
.L_11:
        /*0048*/ 	.byte	0x04, 0x12
        /*004a*/ 	.short	(.L_13 - .L_12)
	.align		4
.L_12:
        /*004c*/ 	.word	index@(_Z23find_best_saving_kernelPK5PointPKiPKdS3_S3_S5_P6Savingid)
        /*0050*/ 	.word	0x00000000
.L_13:


//--------------------- .nv.compat                --------------------------
	.section	.nv.compat,"",@"SHT_CUDA_COMPAT_INFO"
	.align	4
        /*0000*/ 	.byte	0x02, 0x09, 0x00, 0x00, 0x02, 0x02, 0x01, 0x00, 0x02, 0x05, 0x05, 0x00, 0x03, 0x07, 0x01, 0x01
        /*0010*/ 	.byte	0x02, 0x03, 0x00, 0x00, 0x02, 0x06, 0x01, 0x00, 0x04, 0x0b, 0x08, 0x00, 0x01, 0x00, 0x00, 0x00
        /*0020*/ 	.byte	0x00, 0x00, 0x00, 0x00


//--------------------- .nv.info._Z18update_gpu_memporyiPiPdS_S_S_S_S_iiiiiiiii --------------------------
	.section	.nv.info._Z18update_gpu_memporyiPiPdS_S_S_S_S_iiiiiiiii,"",@"SHT_CUDA_INFO"
	.sectionflags	@""
	.align	4


	//----- nvinfo : EIATTR_CUDA_API_VERSION
	.align		4
        /*0000*/ 	.byte	0x04, 0x37
        /*0002*/ 	.short	(.L_15 - .L_14)
.L_14:
        /*0004*/ 	.word	0x00000082


	//----- nvinfo : EIATTR_KPARAM_INFO
	.align		4
.L_15:
        /*0008*/ 	.byte	0x04, 0x17
        /*000a*/ 	.short	(.L_17 - .L_16)
.L_16:
        /*000c*/ 	.word	0x00000000
        /*0010*/ 	.short	0x0010
        /*0012*/ 	.short	0x0060
        /*0014*/ 	.byte	0x00, 0xf0, 0x11, 0x00


	//----- nvinfo : EIATTR_KPARAM_INFO
	.align		4
.L_17:
        /*0018*/ 	.byte	0x04, 0x17
        /*001a*/ 	.short	(.L_19 - .L_18)
.L_18:
        /*001c*/ 	.word	0x00000000
        /*0020*/ 	.short	0x000f
        /*0022*/ 	.short	0x005c
        /*0024*/ 	.byte	0x00, 0xf0, 0x11, 0x00


	//----- nvinfo : EIATTR_KPARAM_INFO
	.align		4
.L_19:
        /*0028*/ 	.byte	0x04, 0x17
        /*002a*/ 	.short	(.L_21 - .L_20)
.L_20:
        /*002c*/ 	.word	0x00000000
        /*0030*/ 	.short	0x000e
        /*0032*/ 	.short	0x0058
        /*0034*/ 	.byte	0x00, 0xf0, 0x11, 0x00


	//----- nvinfo : EIATTR_KPARAM_INFO
	.align		4
.L_21:
        /*0038*/ 	.byte	0x04, 0x17
        /*003a*/ 	.short	(.L_23 - .L_22)
.L_22:
        /*003c*/ 	.word	0x00000000
        /*0040*/ 	.short	0x000d
        /*0042*/ 	.short	0x0054
        /*0044*/ 	.byte	0x00, 0xf0, 0x11, 0x00


	//----- nvinfo : EIATTR_KPARAM_INFO
	.align		4
.L_23:
        /*0048*/ 	.byte	0x04, 0x17
        /*004a*/ 	.short	(.L_25 - .L_24)
.L_24:
        /*004c*/ 	.word	0x00000000
        /*0050*/ 	.short	0x000c
        /*0052*/ 	.short	0x0050
        /*0054*/ 	.byte	0x00, 0xf0, 0x11, 0x00


	//----- nvinfo : EIATTR_KPARAM_INFO
	.align		4
.L_25:
        /*0058*/ 	.byte	0x04, 0x17
        /*005a*/ 	.short	(.L_27 - .L_26)
.L_26:
        /*005c*/ 	.word	0x00000000
        /*0060*/ 	.short	0x000b
        /*0062*/ 	.short	0x004c
        /*0064*/ 	.byte	0x00, 0xf0, 0x11, 0x00


	//----- nvinfo : EIATTR_KPARAM_INFO
	.align		4
.L_27:
        /*0068*/ 	.byte	0x04, 0x17
        /*006a*/ 	.short	(.L_29 - .L_28)
.L_28:
        /*006c*/ 	.word	0x00000000
        /*0070*/ 	.short	0x000a
        /*0072*/ 	.short	0x0048
        /*0074*/ 	.byte	0x00, 0xf0, 0x11, 0x00


	//----- nvinfo : EIATTR_KPARAM_INFO
	.align		4
.L_29:
        /*0078*/ 	.byte	0x04, 0x17
        /*007a*/ 	.short	(.L_31 - .L_30)
.L_30:
        /*007c*/ 	.word	0x00000000
        /*0080*/ 	.short	0x0009
        /*0082*/ 	.short	0x0044
        /*0084*/ 	.byte	0x00, 0xf0, 0x11, 0x00


	//----- nvinfo : EIATTR_KPARAM_INFO
	.align		4
.L_31:
        /*0088*/ 	.byte	0x04, 0x17
        /*008a*/ 	.short	(.L_33 - .L_32)
.L_32:
        /*008c*/ 	.word	0x00000000
        /*0090*/ 	.short	0x0008
        /*0092*/ 	.short	0x0040
        /*0094*/ 	.byte	0x00, 0xf0, 0x11, 0x00


	//----- nvinfo : EIATTR_KPARAM_INFO
	.align		4
.L_33:
        /*0098*/ 	.byte	0x04, 0x17
        /*009a*/ 	.short	(.L_35 - .L_34)
.L_34:
        /*009c*/ 	.word	0x00000000
        /*00a0*/ 	.short	0x0007
        /*00a2*/ 	.short	0x0038
        /*00a4*/ 	.byte	0x00, 0xf5, 0x21, 0x00


	//----- nvinfo : EIATTR_KPARAM_INFO
	.align		4
.L_35:
        /*00a8*/ 	.byte	0x04, 0x17
        /*00aa*/ 	.short	(.L_37 - .L_36)
.L_36:
        /*00ac*/ 	.word	0x00000000
        /*00b0*/ 	.short	0x0006
        /*00b2*/ 	.short	0x0030
        /*00b4*/ 	.byte	0x00, 0xf5, 0x21, 0x00


	//----- nvinfo : EIATTR_KPARAM_INFO
	.align		4
.L_37:
        /*00b8*/ 	.byte	0x04, 0x17
        /*00ba*/ 	.short	(.L_39 - .L_38)
.L_38:
        /*00bc*/ 	.word	0x00000000
        /*00c0*/ 	.short	0x0005
        /*00c2*/ 	.short	0x0028
        /*00c4*/ 	.byte	0x00, 0xf5, 0x21, 0x00


	//----- nvinfo : EIATTR_KPARAM_INFO
	.align		4
.L_39:
        /*00c8*/ 	.byte	0x04, 0x17
        /*00ca*/ 	.short	(.L_41 - .L_40)
.L_40:
        /*00cc*/ 	.word	0x00000000
        /*00d0*/ 	.short	0x0004
        /*00d2*/ 	.short	0x0020
        /*00d4*/ 	.byte	0x00, 0xf5, 0x21, 0x00


	//----- nvinfo : EIATTR_KPARAM_INFO
	.align		4
.L_41:
        /*00d8*/ 	.byte	0x04, 0x17
        /*00da*/ 	.short	(.L_43 - .L_42)
.L_42:
        /*00dc*/ 	.word	0x00000000
        /*00e0*/ 	.short	0x0003
        /*00e2*/ 	.short	0x0018
        /*00e4*/ 	.byte	0x00, 0xf5, 0x21, 0x00


	//----- nvinfo : EIATTR_KPARAM_INFO
	.align		4
.L_43:
        /*00e8*/ 	.byte	0x04, 0x17
        /*00ea*/ 	.short	(.L_45 - .L_44)
.L_44:
        /*00ec*/ 	.word	0x00000000
        /*00f0*/ 	.short	0x0002
        /*00f2*/ 	.short	0x0010
        /*00f4*/ 	.byte	0x00, 0xf5, 0x21, 0x00


	//----- nvinfo : EIATTR_KPARAM_INFO
	.align		4
.L_45:
        /*00f8*/ 	.byte	0x04, 0x17
        /*00fa*/ 	.short	(.L_47 - .L_46)
.L_46:
        /*00fc*/ 	.word	0x00000000
        /*0100*/ 	.short	0x0001
        /*0102*/ 	.short	0x0008
        /*0104*/ 	.byte	0x00, 0xf5, 0x21, 0x00


	//----- nvinfo : EIATTR_KPARAM_INFO
	.align		4
.L_47:
        /*0108*/ 	.byte	0x04, 0x17
        /*010a*/ 	.short	(.L_49 - .L_48)
.L_48:
        /*010c*/ 	.word	0x00000000
        /*0110*/ 	.short	0x0000
        /*0112*/ 	.short	0x0000
        /*0114*/ 	.byte	0x00, 0xf0, 0x11, 0x00


	//----- nvinfo : EIATTR_SPARSE_MMA_MASK
	.align		4
.L_49:
        /*0118*/ 	.byte	0x03, 0x50
        /*011a*/ 	.short	0x0000


	//----- nvinfo : EIATTR_MAXREG_COUNT
	.align		4
        /*011c*/ 	.byte	0x03, 0x1b
        /*011e*/ 	.short	0x00ff


	//----- nvinfo : EIATTR_NUM_BARRIERS
	.align		4
        /*0120*/ 	.byte	0x02, 0x4c
        /*0122*/ 	.byte	0x01
	.zero		1


	//----- nvinfo : EIATTR_MERCURY_ISA_VERSION
	.align		4
        /*0124*/ 	.byte	0x03, 0x5f
        /*0126*/ 	.short	0x0101


	//----- nvinfo : EIATTR_INT_WARP_WIDE_INSTR_OFFSETS
	.align		4
        /*0128*/ 	.byte	0x04, 0x31
        /*012a*/ 	.short	(.L_51 - .L_50)


	//   ....[0]....
.L_50:
        /*012c*/ 	.word	0x00000720


	//   ....[1]....
        /*0130*/ 	.word	0x00000850


	//   ....[2]....
        /*0134*/ 	.word	0x00000c40


	//   ....[3]....
        /*0138*/ 	.word	0x00000d70


	//   ....[4]....
        /*013c*/ 	.word	0x000012b0


	//   ....[5]....
        /*0140*/ 	.word	0x000013e0


	//   ....[6]....
        /*0144*/ 	.word	0x00001730


	//   ....[7]....
        /*0148*/ 	.word	0x00001860


	//----- nvinfo : EIATTR_COOP_GROUP_MASK_REGIDS
	.align		4
.L_51:
        /*014c*/ 	.byte	0x04, 0x29
        /*014e*/ 	.short	(.L_53 - .L_52)


	//   ....[0]....
.L_52:
        /*0150*/ 	.word	0xffffffff


	//   ....[1]....
        /*0154*/ 	.word	0xffffffff


	//   ....[2]....
        /*0158*/ 	.word	0xffffffff


	//   ....[3]....
        /*015c*/ 	.word	0xffffffff


	//   ....[4]....
        /*0160*/ 	.word	0xffffffff


	//   ....[5]....
        /*0164*/ 	.word	0xffffffff


	//   ....[6]....
        /*0168*/ 	.word	0xffffffff


	//   ....[7]....
        /*016c*/ 	.word	0xffffffff


	//   ....[8]....
        /*0170*/ 	.word	0x05000006


	//   ....[9]....
        /*0174*/ 	.word	0x05000006


	//   ....[10]....
        /*0178*/ 	.word	0x05000006


	//   ....[11]....
        /*017c*/ 	.word	0x05000006


	//   ....[12]....
        /*0180*/ 	.word	0x05000006


	//   ....[13]....
        /*0184*/ 	.word	0x05000006


	//   ....[14]....
        /*0188*/ 	.word	0x05000006


	//----- nvinfo : EIATTR_COOP_GROUP_INSTR_OFFSETS
	.align		4
.L_53:
        /*018c*/ 	.byte	0x04, 0x28
        /*018e*/ 	.short	(.L_55 - .L_54)


	//   ....[0]....
.L_54:
        /*0190*/ 	.word	0x000006a0


	//   ....[1]....
        /*0194*/ 	.word	0x00000900


	//   ....[2]....
        /*0198*/ 	.word	0x00000bb0


	//   ....[3]....
        /*019c*/ 	.word	0x00000e20


	//   ....[4]....
        /*01a0*/ 	.word	0x00001220


	//   ....[5]....
        /*01a4*/ 	.word	0x00001490


	//   ....[6]....
        /*01a8*/ 	.word	0x000016b0


	//   ....[7]....
        /*01ac*/ 	.word	0x00001910


	//   ....[8]....
        /*01b0*/ 	.word	0x00001af0


	//   ....[9]....
        /*01b4*/ 	.word	0x00001ba0


	//   ....[10]....
        /*01b8*/ 	.word	0x00001c50


	//   ....[11]....
        /*01bc*/ 	.word	0x00001d00


	//   ....[12]....
        /*01c0*/ 	.word	0x00001db0


	//   ....[13]....
        /*01c4*/ 	.word	0x00001e60


	//   ....[14]....
        /*01c8*/ 	.word	0x00001f10


	//----- nvinfo : EIATTR_VRC_CTA_INIT_COUNT
	.align		4
.L_55:
        /*01cc*/ 	.byte	0x02, 0x4a
	.zero		1
	.zero		1


	//----- nvinfo : EIATTR_EXIT_INSTR_OFFSETS
	.align		4
        /*01d0*/ 	.byte	0x04, 0x1c
        /*01d2*/ 	.short	(.L_57 - .L_56)


	//   ....[0]....
.L_56:
        /*01d4*/ 	.word	0x00001a30


	//   ....[1]....
        /*01d8*/ 	.word	0x00001a80


	//----- nvinfo : EIATTR_INDIRECT_BRANCH_TARGETS
	.align		4
.L_57:
        /*01dc*/ 	.byte	0x04, 0x34
        /*01de*/ 	.short	(.L_59 - .L_58)


	//   ....[0]....
.L_58:
        /*01e0*/ 	.word	.L_x_83@srel
        /*01e4*/ 	.short	0x0
        /*01e6*/ 	.short	0x0
        /*01e8*/ 	.word	0x3
        /*01ec*/ 	.word	.L_x_84@srel
        /*01f0*/ 	.word	.L_x_85@srel
        /*01f4*/ 	.word	.L_x_86@srel


	//----- nvinfo : EIATTR_CRS_STACK_SIZE
	.align		4
.L_59:
        /*01f8*/ 	.byte	0x04, 0x1e
        /*01fa*/ 	.short	(.L_61 - .L_60)
.L_60:
        /*01fc*/ 	.word	0x00000000


	//----- nvinfo : EIATTR_CBANK_PARAM_SIZE
	.align		4
.L_61:
        /*0200*/ 	.byte	0x03, 0x19
        /*0202*/ 	.short	0x0064


	//----- nvinfo : EIATTR_PARAM_CBANK
	.align		4
        /*0204*/ 	.byte	0x04, 0x0a
        /*0206*/ 	.short	(.L_63 - .L_62)
	.align		4
.L_62:
        /*0208*/ 	.word	index@(.nv.constant0._Z18update_gpu_memporyiPiPdS_S_S_S_S_iiiiiiiii)
        /*020c*/ 	.short	0x0380
        /*020e*/ 	.short	0x0064


	//----- nvinfo : EIATTR_SW_WAR
	.align		4
.L_63:
        /*0210*/ 	.byte	0x04, 0x36
        /*0212*/ 	.short	(.L_65 - .L_64)
.L_64:
        /*0214*/ 	.word	0x00000008
.L_65:


//--------------------- .nv.info._Z23find_best_saving_kernelPK5PointPKiPKdS3_S3_S5_P6Savingid --------------------------
	.section	.nv.info._Z23find_best_saving_kernelPK5PointPKiPKdS3_S3_S5_P6Savingid,"",@"SHT_CUDA_INFO"
	.sectionflags	@""
	.align	4


	//----- nvinfo : EIATTR_CUDA_API_VERSION
	.align		4
        /*0000*/ 	.byte	0x04, 0x37
        /*0002*/ 	.short	(.L_67 - .L_66)
.L_66:
        /*0004*/ 	.word	0x00000082


	//----- nvinfo : EIATTR_KPARAM_INFO
	.align		4
.L_67:
        /*0008*/ 	.byte	0x04, 0x17
        /*000a*/ 	.short	(.L_69 - .L_68)
.L_68:
        /*000c*/ 	.word	0x00000000
        /*0010*/ 	.short	0x0008
        /*0012*/ 	.short	0x0040
        /*0014*/ 	.byte	0x00, 0xf0, 0x21, 0x00


	//----- nvinfo : EIATTR_KPARAM_INFO
	.align		4
.L_69:
        /*0018*/ 	.byte	0x04, 0x17
        /*001a*/ 	.short	(.L_71 - .L_70)
.L_70:
        /*001c*/ 	.word	0x00000000
        /*0020*/ 	.short	0x0007
        /*0022*/ 	.short	0x0038
        /*0024*/ 	.byte	0x00, 0xf0, 0x11, 0x00


	//----- nvinfo : EIATTR_KPARAM_INFO
	.align		4
.L_71:
        /*0028*/ 	.byte	0x04, 0x17
        /*002a*/ 	.short	(.L_73 - .L_72)
.L_72:
        /*002c*/ 	.word	0x00000000
        /*0030*/ 	.short	0x0006
        /*0032*/ 	.short	0x0030
        /*0034*/ 	.byte	0x00, 0xf5, 0x21, 0x00


	//----- nvinfo : EIATTR_KPARAM_INFO
	.align		4
.L_73:
        /*0038*/ 	.byte	0x04, 0x17
        /*003a*/ 	.short	(.L_75 - .L_74)
.L_74:
        /*003c*/ 	.word	0x00000000
        /*0040*/ 	.short	0x0005
        /*0042*/ 	.short	0x0028
        /*0044*/ 	.byte	0x00, 0xf5, 0x21, 0x00


	//----- nvinfo : EIATTR_KPARAM_INFO
	.align		4
.L_75:
        /*0048*/ 	.byte	0x04, 0x17
        /*004a*/ 	.short	(.L_77 - .L_76)
.L_76:
        /*004c*/ 	.word	0x00000000
        /*0050*/ 	.short	0x0004
        /*0052*/ 	.short	0x0020
        /*0054*/ 	.byte	0x00, 0xf5, 0x21, 0x00


	//----- nvinfo : EIATTR_KPARAM_INFO
	.align		4
.L_77:
        /*0058*/ 	.byte	0x04, 0x17
        /*005a*/ 	.short	(.L_79 - .L_78)
.L_78:
        /*005c*/ 	.word	0x00000000
        /*0060*/ 	.short	0x0003
        /*0062*/ 	.short	0x0018
        /*0064*/ 	.byte	0x00, 0xf5, 0x21, 0x00


	//----- nvinfo : EIATTR_KPARAM_INFO
	.align		4
.L_79:
        /*0068*/ 	.byte	0x04, 0x17
        /*006a*/ 	.short	(.L_81 - .L_80)
.L_80:
        /*006c*/ 	.word	0x00000000
        /*0070*/ 	.short	0x0002
        /*0072*/ 	.short	0x0010
        /*0074*/ 	.byte	0x00, 0xf5, 0x21, 0x00


	//----- nvinfo : EIATTR_KPARAM_INFO
	.align		4
.L_81:
        /*0078*/ 	.byte	0x04, 0x17
        /*007a*/ 	.short	(.L_83 - .L_82)
.L_82:
        /*007c*/ 	.word	0x00000000
        /*0080*/ 	.short	0x0001
        /*0082*/ 	.short	0x0008
        /*0084*/ 	.byte	0x00, 0xf5, 0x21, 0x00


	//----- nvinfo : EIATTR_KPARAM_INFO
	.align		4
.L_83:
        /*0088*/ 	.byte	0x04, 0x17
        /*008a*/ 	.short	(.L_85 - .L_84)
.L_84:
        /*008c*/ 	.word	0x00000000
        /*0090*/ 	.short	0x0000
        /*0092*/ 	.short	0x0000
        /*0094*/ 	.byte	0x00, 0xf5, 0x21, 0x00


	//----- nvinfo : EIATTR_SPARSE_MMA_MASK
	.align		4
.L_85:
        /*0098*/ 	.byte	0x03, 0x50
        /*009a*/ 	.short	0x0000


	//----- nvinfo : EIATTR_MAXREG_COUNT
	.align		4
        /*009c*/ 	.byte	0x03, 0x1b
        /*009e*/ 	.short	0x00ff


	//----- nvinfo : EIATTR_MERCURY_ISA_VERSION
	.align		4
        /*00a0*/ 	.byte	0x03, 0x5f
        /*00a2*/ 	.short	0x0101


	//----- nvinfo : EIATTR_VRC_CTA_INIT_COUNT
	.align		4
        /*00a4*/ 	.byte	0x02, 0x4a
	.zero		1
	.zero		1


	//----- nvinfo : EIATTR_EXIT_INSTR_OFFSETS
	.align		4
        /*00a8*/ 	.byte	0x04, 0x1c
        /*00aa*/ 	.short	(.L_87 - .L_86)


	//   ....[0]....
.L_86:
        /*00ac*/ 	.word	0x000000e0


	//   ....[1]....
        /*00b0*/ 	.word	0x00000190


	//   ....[2]....
        /*00b4*/ 	.word	0x00000220


	//   ....[3]....
        /*00b8*/ 	.word	0x000002d0


	//   ....[4]....
        /*00bc*/ 	.word	0x00000330


	//   ....[5]....
        /*00c0*/ 	.word	0x00000620


	//   ....[6]....
        /*00c4*/ 	.word	0x00000710


	//   ....[7]....
        /*00c8*/ 	.word	0x00000760


	//----- nvinfo : EIATTR_CRS_STACK_SIZE
	.align		4
.L_87:
        /*00cc*/ 	.byte	0x04, 0x1e
        /*00ce*/ 	.short	(.L_89 - .L_88)
.L_88:
        /*00d0*/ 	.word	0x00000000


	//----- nvinfo : EIATTR_CBANK_PARAM_SIZE
	.align		4
.L_89:
        /*00d4*/ 	.byte	0x03, 0x19
        /*00d6*/ 	.short	0x0048


	//----- nvinfo : EIATTR_PARAM_CBANK
	.align		4
        /*00d8*/ 	.byte	0x04, 0x0a
        /*00da*/ 	.short	(.L_91 - .L_90)
	.align		4
.L_90:
        /*00dc*/ 	.word	index@(.nv.constant0._Z23find_best_saving_kernelPK5PointPKiPKdS3_S3_S5_P6Savingid)
        /*00e0*/ 	.short	0x0380
        /*00e2*/ 	.short	0x0048


	//----- nvinfo : EIATTR_SW_WAR
	.align		4
.L_91:
        /*00e4*/ 	.byte	0x04, 0x36
        /*00e6*/ 	.short	(.L_93 - .L_92)
.L_92:
        /*00e8*/ 	.word	0x00000008
.L_93:


//--------------------- .nv.callgraph             --------------------------
	.section	.nv.callgraph,"",@"SHT_CUDA_CALLGRAPH"
	.align	4
	.sectionentsize	8
	.align		4
        /*0000*/ 	.word	0x00000000
	.align		4
        /*0004*/ 	.word	0xffffffff
	.align		4
        /*0008*/ 	.word	0x00000000
	.align		4
        /*000c*/ 	.word	0xfffffffe
	.align		4
        /*0010*/ 	.word	0x00000000
	.align		4
        /*0014*/ 	.word	0xfffffffd
	.align		4
        /*0018*/ 	.word	0x00000000
	.align		4
        /*001c*/ 	.word	0xfffffffc


//--------------------- .nv.constant2._Z18update_gpu_memporyiPiPdS_S_S_S_S_iiiiiiiii --------------------------
	.section	.nv.constant2._Z18update_gpu_memporyiPiPdS_S_S_S_S_iiiiiiiii,"a",@progbits
	.sectionflags	@""
	.align	4
.nv.constant2._Z18update_gpu_memporyiPiPdS_S_S_S_S_iiiiiiiii:
        /*0000*/ 	.byte	0x80, 0x03, 0x00, 0x00, 0x50, 0x04, 0x00, 0x00, 0xc0, 0x01, 0x00, 0x00


//--------------------- .text._Z18update_gpu_memporyiPiPdS_S_S_S_S_iiiiiiiii --------------------------
	.section	.text._Z18update_gpu_memporyiPiPdS_S_S_S_S_iiiiiiiii,"ax",@progbits
	.align	128
        .global         _Z18update_gpu_memporyiPiPdS_S_S_S_S_iiiiiiiii
        .type           _Z18update_gpu_memporyiPiPdS_S_S_S_S_iiiiiiiii,@function
        .size           _Z18update_gpu_memporyiPiPdS_S_S_S_S_iiiiiiiii,(.L_x_88 - _Z18update_gpu_memporyiPiPdS_S_S_S_S_iiiiiiiii)
        .other          _Z18update_gpu_memporyiPiPdS_S_S_S_S_iiiiiiiii,@"STO_CUDA_ENTRY STV_DEFAULT"
_Z18update_gpu_memporyiPiPdS_S_S_S_S_iiiiiiiii:
.text._Z18update_gpu_memporyiPiPdS_S_S_S_S_iiiiiiiii:
[----:B------:R-:W-:Y:S01]  /*0000*/  LDC R1, c[0x0][0x37c] ;  /* 0x0000df00ff017b82 */ /* 0x000fe20000000800 */
[----:B------:R-:W0:Y:S07]  /*0010*/  S2R R5, SR_TID.X ;  /* 0x0000000000057919 */ /* 0x000e2e0000002100 */
[----:B------:R-:W0:Y:S01]  /*0020*/  S2UR UR11, SR_CTAID.X ;  /* 0x00000000000b79c3 */ /* 0x000e220000002500 */
[----:B------:R-:W-:-:S05]  /*0030*/  CS2R.32 R4, SR_CgaSize ;  /* 0x0000000000047805 */ /* 0x000fca0000008a00 */
[----:B------:R-:W-:-:S05]  /*0040*/  IMAD R4, R4, -0xa0, RZ ;  /* 0xffffff6004047824 */ /* 0x000fca00078e02ff */
[----:B------:R-:W-:-:S14]  /*0050*/  R2UR UR12, R4 ;  /* 0x00000000040c72ca */ /* 0x000fdc00000e0000 */
[----:B------:R-:W1:Y:S01]  /*0060*/  LDCU UR12, c[0x0][UR12+0x258] ;  /* 0x00004b000c0c77ac */ /* 0x000e620008000800 */
[----:B------:R-:W-:Y:S01]  /*0070*/  BSSY.RECONVERGENT B0, `(.L_x_0) ;  /* 0x0000058000007945 */ /* 0x000fe20003800200 */
[----:B------:R-:W-:-:S05]  /*0080*/  CS2R.32 R4, SR_CgaSize ;  /* 0x0000000000047805 */ /* 0x000fca0000008a00 */
[----:B------:R-:W-:-:S05]  /*0090*/  IMAD R4, R4, -0xa0, RZ ;  /* 0xffffff6004047824 */ /* 0x000fca00078e02ff */
[----:B------:R-:W-:-:S14]  /*00a0*/  R2UR UR13, R4 ;  /* 0x00000000040d72ca */ /* 0x000fdc00000e0000 */
[----:B------:R-:W2:Y:S01]  /*00b0*/  LDCU UR13, c[0x0][UR13+0x254] ;  /* 0x00004a800d0d77ac */ /* 0x000ea20008000800 */
[----:B------:R-:W0:Y:S01]  /*00c0*/  LDC R0, c[0x0][0x360] ;  /* 0x0000d800ff007b82 */ /* 0x000e220000000800 */
[----:B------:R-:W3:Y:S01]  /*00d0*/  LDCU UR14, c[0x0][0x370] ;  /* 0x00006e00ff0e77ac */ /* 0x000ee20008000800 */
[----:B------:R-:W4:Y:S01]  /*00e0*/  LDCU.64 UR8, c[0x0][0x358] ;  /* 0x00006b00ff0877ac */ /* 0x000f220008000a00 */
[----:B-1----:R-:W-:Y:S02]  /*00f0*/  IMAD.U32 R2, RZ, RZ, UR12 ;  /* 0x0000000cff027e24 */ /* 0x002fe4000f8e00ff */
[----:B--2---:R-:W-:Y:S02]  /*0100*/  IMAD.U32 R3, RZ, RZ, UR13 ;  /* 0x0000000dff037e24 */ /* 0x004fe4000f8e00ff */
[C---:B0-----:R-:W-:Y:S02]  /*0110*/  IMAD R4, R0.reuse, UR11, R5 ;  /* 0x0000000b00047c24 */ /* 0x041fe4000f8e0205 */
[----:B---3--:R-:W-:-:S03]  /*0120*/  IMAD R0, R0, UR14, RZ ;  /* 0x0000000e00007c24 */ /* 0x008fc6000f8e02ff */
[----:B------:R-:W-:-:S13]  /*0130*/  ISETP.NE.AND P0, PT, R4, RZ, PT ;  /* 0x000000ff0400720c */ /* 0x000fda0003f05270 */
[----:B----4-:R-:W-:Y:S05]  /*0140*/  @P0 BRA `(.L_x_1) ;  /* 0x0000000400280947 */ /* 0x010fea0003800000 */
[----:B------:R-:W0:Y:S01]  /*0150*/  LDC R8, c[0x0][0x380] ;  /* 0x0000e000ff087b82 */ /* 0x000e220000000800 */
[----:B------:R-:W-:-:S04]  /*0160*/  MOV R7, 0xfffffffe ;  /* 0xfffffffe00077802 */ /* 0x000fc80000000f00 */
[----:B0-----:R-:W-:-:S05]  /*0170*/  VIADDMNMX.U32 R6, R8, R7, 0x2, PT ;  /* 0x0000000208067446 */ /* 0x001fca0003800007 */
[----:B------:R-:W-:-:S04]  /*0180*/  IMAD.SHL.U32 R9, R6, 0x4, RZ ;  /* 0x0000000406097824 */ /* 0x000fc800078e00ff */
[----:B------:R-:W0:Y:S02]  /*0190*/  LDC R6, c[0x2][R9] ;  /* 0x0080000009067b82 */ /* 0x000e240000000800 */
[----:B0-----:R-:W-:-:S04]  /*01a0*/  SHF.R.S32.HI R7, RZ, 0x1f, R6 ;  /* 0x0000001fff077819 */ /* 0x001fc80000011406 */
.L_x_83:
[----:B------:R-:W-:Y:S05]  /*01b0*/  BRX R6 -0x1c0                                                                     (*"BRANCH_TARGETS .L_x_84,.L_x_85,.L_x_86"*) ;  /* 0xfffffffc06907949 */ /* 0x000fea000383ffff */
.L_x_86:
[----:B------:R-:W-:-:S13]  /*01c0*/  ISETP.NE.AND P0, PT, R8, 0x1, PT ;  /* 0x000000010800780c */ /* 0x000fda0003f05270 */
[----:B------:R-:W-:Y:S05]  /*01d0*/  @P0 BRA `(.L_x_2) ;  /* 0x0000000000340947 */ /* 0x000fea0003800000 */
[----:B------:R-:W0:Y:S08]  /*01e0*/  LDC R15, c[0x0][0x3c4] ;  /* 0x0000f100ff0f7b82 */ /* 0x000e300000000800 */
[----:B------:R-:W0:Y:S08]  /*01f0*/  LDC.64 R8, c[0x0][0x3a8] ;  /* 0x0000ea00ff087b82 */ /* 0x000e300000000a00 */
[----:B------:R-:W1:Y:S08]  /*0200*/  LDC.64 R10, c[0x0][0x3b0] ;  /* 0x0000ec00ff0a7b82 */ /* 0x000e700000000a00 */
[----:B------:R-:W1:Y:S08]  /*0210*/  LDC.64 R6, c[0x0][0x3c8] ;  /* 0x0000f200ff067b82 */ /* 0x000e700000000a00 */
[----:B------:R-:W2:Y:S01]  /*0220*/  LDC.64 R12, c[0x0][0x3a0] ;  /* 0x0000e800ff0c7b82 */ /* 0x000ea20000000a00 */
[----:B0-----:R-:W-:-:S07]  /*0230*/  IMAD.WIDE R8, R15, 0x4, R8 ;  /* 0x000000040f087825 */ /* 0x001fce00078e0208 */
[----:B------:R-:W0:Y:S01]  /*0240*/  LDC R17, c[0x0][0x3e0] ;  /* 0x0000f800ff117b82 */ /* 0x000e220000000800 */
[----:B-1----:R-:W-:Y:S01]  /*0250*/  IMAD.WIDE R10, R6, 0x4, R10 ;  /* 0x00000004060a7825 */ /* 0x002fe200078e020a */
[----:B------:R1:W-:Y:S04]  /*0260*/  STG.E desc[UR8][R8.64], R6 ;  /* 0x0000000608007986 */ /* 0x0003e8000c101908 */
[----:B------:R1:W-:Y:S01]  /*0270*/  STG.E desc[UR8][R10.64], R15 ;  /* 0x0000000f0a007986 */ /* 0x0003e2000c101908 */
[----:B--2---:R-:W-:-:S05]  /*0280*/  IMAD.WIDE R12, R7, 0x4, R12 ;  /* 0x00000004070c7825 */ /* 0x004fca00078e020c */
[----:B0-----:R1:W-:Y:S01]  /*0290*/  STG.E desc[UR8][R12.64], R17 ;  /* 0x000000110c007986 */ /* 0x0013e2000c101908 */
[----:B------:R-:W-:Y:S05]  /*02a0*/  BRA `(.L_x_3) ;  /* 0x0000000000b07947 */ /* 0x000fea0003800000 */
.L_x_2:
[----:B------:R-:W0:Y:S08]  /*02b0*/  LDC.64 R6, c[0x0][0x3c8] ;  /* 0x0000f200ff067b82 */ /* 0x000e300000000a00 */
[----:B------:R-:W0:Y:S08]  /*02c0*/  LDC.64 R10, c[0x0][0x3a8] ;  /* 0x0000ea00ff0a7b82 */ /* 0x000e300000000a00 */
[----:B------:R-:W1:Y:S08]  /*02d0*/  LDC R15, c[0x0][0x3c4] ;  /* 0x0000f100ff0f7b82 */ /* 0x000e700000000800 */
[----:B------:R-:W2:Y:S08]  /*02e0*/  LDC.64 R8, c[0x0][0x3b0] ;  /* 0x0000ec00ff087b82 */ /* 0x000eb00000000a00 */
[----:B------:R-:W3:Y:S01]  /*02f0*/  LDC.64 R12, c[0x0][0x398] ;  /* 0x0000e600ff0c7b82 */ /* 0x000ee20000000a00 */
[----:B0-----:R-:W-:-:S07]  /*0300*/  IMAD.WIDE R10, R6, 0x4, R10 ;  /* 0x00000004060a7825 */ /* 0x001fce00078e020a */
[----:B------:R-:W0:Y:S01]  /*0310*/  LDC R17, c[0x0][0x3e0] ;  /* 0x0000f800ff117b82 */ /* 0x000e220000000800 */
[----:B-1----:R4:W-:Y:S01]  /*0320*/  STG.E desc[UR8][R10.64], R15 ;  /* 0x0000000f0a007986 */ /* 0x0029e2000c101908 */
[----:B--2---:R-:W-:-:S05]  /*0330*/  IMAD.WIDE R8, R15, 0x4, R8 ;  /* 0x000000040f087825 */ /* 0x004fca00078e0208 */
[----:B------:R4:W-:Y:S01]  /*0340*/  STG.E desc[UR8][R8.64], R6 ;  /* 0x0000000608007986 */ /* 0x0009e2000c101908 */
[----:B---3--:R-:W-:-:S05]  /*0350*/  IMAD.WIDE R12, R7, 0x4, R12 ;  /* 0x00000004070c7825 */ /* 0x008fca00078e020c */
[----:B0-----:R4:W-:Y:S01]  /*0360*/  STG.E desc[UR8][R12.64], R17 ;  /* 0x000000110c007986 */ /* 0x0019e2000c101908 */
[----:B------:R-:W-:Y:S05]  /*0370*/  BRA `(.L_x_3) ;  /* 0x00000000007c7947 */ /* 0x000fea0003800000 */
.L_x_84:
        /* <DEDUP_REMOVED lines=13> */
.L_x_85:
[----:B------:R-:W0:Y:S08]  /*0450*/  LDC.64 R8, c[0x0][0x3b0] ;  /* 0x0000ec00ff087b82 */ /* 0x000e300000000a00 */
[----:B------:R-:W0:Y:S08]  /*0460*/  LDC.64 R6, c[0x0][0x3c8] ;  /* 0x0000f200ff067b82 */ /* 0x000e300000000a00 */
[----:B------:R-:W1:Y:S08]  /*0470*/  LDC.64 R14, c[0x0][0x3a8] ;  /* 0x0000ea00ff0e7b82 */ /* 0x000e700000000a00 */
[----:B------:R-:W2:Y:S01]  /*0480*/  LDC R21, c[0x0][0x3c4] ;  /* 0x0000f100ff157b82 */ /* 0x000ea20000000800 */
[----:B0-----:R-:W-:-:S07]  /*0490*/  IMAD.WIDE R8, R6, 0x4, R8 ;  /* 0x0000000406087825 */ /* 0x001fce00078e0208 */
[----:B------:R-:W0:Y:S01]  /*04a0*/  LDC.64 R16, c[0x0][0x3a0] ;  /* 0x0000e800ff107b82 */ /* 0x000e220000000a00 */
[----:B------:R-:W3:Y:S01]  /*04b0*/  LDG.E R19, desc[UR8][R8.64] ;  /* 0x0000000808137981 */ /* 0x000ee2000c1e1900 */
[----:B-1----:R-:W-:-:S06]  /*04c0*/  IMAD.WIDE R10, R6, 0x4, R14 ;  /* 0x00000004060a7825 */ /* 0x002fcc00078e020e */
[----:B------:R-:W1:Y:S01]  /*04d0*/  LDC.64 R12, c[0x0][0x388] ;  /* 0x0000e200ff0c7b82 */ /* 0x000e620000000a00 */
[----:B--2---:R-:W-:-:S07]  /*04e0*/  IMAD.WIDE R14, R21, 0x4, R14 ;  /* 0x00000004150e7825 */ /* 0x004fce00078e020e */
[----:B------:R-:W2:Y:S01]  /*04f0*/  LDC R23, c[0x0][0x3dc] ;  /* 0x0000f700ff177b82 */ /* 0x000ea20000000800 */
[----:B0-----:R-:W-:-:S04]  /*0500*/  IMAD.WIDE R16, R7, 0x4, R16 ;  /* 0x0000000407107825 */ /* 0x001fc800078e0210 */
[----:B-1----:R-:W-:Y:S01]  /*0510*/  IMAD.WIDE R12, R6, 0x4, R12 ;  /* 0x00000004060c7825 */ /* 0x002fe200078e020c */
[----:B---3--:R0:W-:Y:S04]  /*0520*/  STG.E desc[UR8][R10.64], R19 ;  /* 0x000000130a007986 */ /* 0x0081e8000c101908 */
[----:B------:R0:W-:Y:S04]  /*0530*/  STG.E desc[UR8][R14.64], R6 ;  /* 0x000000060e007986 */ /* 0x0001e8000c101908 */
[----:B------:R0:W-:Y:S04]  /*0540*/  STG.E desc[UR8][R8.64], R21 ;  /* 0x0000001508007986 */ /* 0x0001e8000c101908 */
[----:B--2---:R0:W-:Y:S04]  /*0550*/  STG.E desc[UR8][R16.64], R23 ;  /* 0x0000001710007986 */ /* 0x0041e8000c101908 */
[----:B------:R0:W-:Y:S02]  /*0560*/  STG.E desc[UR8][R12.64], R7 ;  /* 0x000000070c007986 */ /* 0x0001e4000c101908 */
.L_x_3:
[----:B01--4-:R-:W0:Y:S08]  /*0570*/  LDC R9, c[0x0][0x3d0] ;  /* 0x0000f400ff097b82 */ /* 0x013e300000000800 */
[----:B------:R-:W0:Y:S02]  /*0580*/  LDC.64 R10, c[0x0][0x390] ;  /* 0x0000e400ff0a7b82 */ /* 0x000e240000000a00 */
[----:B0-----:R-:W-:-:S04]  /*0590*/  IMAD.WIDE R8, R9, 0x8, R10 ;  /* 0x0000000809087825 */ /* 0x001fc800078e020a */
[----:B------:R-:W-:Y:S02]  /*05a0*/  IMAD.WIDE R6, R7, 0x8, R10 ;  /* 0x0000000807067825 */ /* 0x000fe400078e020a */
[----:B------:R-:W2:Y:S04]  /*05b0*/  LDG.E.64 R8, desc[UR8][R8.64] ;  /* 0x0000000808087981 */ /* 0x000ea8000c1e1b00 */
[----:B------:R-:W2:Y:S02]  /*05c0*/  LDG.E.64 R10, desc[UR8][R6.64] ;  /* 0x00000008060a7981 */ /* 0x000ea4000c1e1b00 */
[----:B--2---:R-:W-:-:S07]  /*05d0*/  DADD R10, R8, R10 ;  /* 0x00000000080a7229 */ /* 0x004fce000000000a */
[----:B------:R0:W-:Y:S04]  /*05e0*/  STG.E.64 desc[UR8][R6.64], R10 ;  /* 0x0000000a06007986 */ /* 0x0001e8000c101b08 */
.L_x_1:
[----:B------:R-:W-:Y:S05]  /*05f0*/  BSYNC.RECONVERGENT B0 ;  /* 0x0000000000007941 */ /* 0x000fea0003800200 */
.L_x_0:
[----:B------:R-:W-:-:S04]  /*0600*/  UISETP.NE.U32.AND UP0, UPT, UR12, URZ, UPT ;  /* 0x000000ff0c00728c */ /* 0x000fc8000bf05070 */
[----:B------:R-:W-:-:S09]  /*0610*/  UISETP.NE.AND.EX UP0, UPT, UR13, URZ, UPT, UP0 ;  /* 0x000000ff0d00728c */ /* 0x000fd2000bf05300 */
[----:B------:R-:W-:Y:S05]  /*0620*/  BRA.U UP0, `(.L_x_4) ;  /* 0x0000000100047547 */ /* 0x000fea000b800000 */
[----:B------:R-:W-:Y:S05]  /*0630*/  BPT.TRAP 0x1 ;  /* 0x000000040000795c */ /* 0x000fea0000300000 */
.L_x_4:
[----:B0-----:R-:W0:Y:S01]  /*0640*/  S2R R6, SR_TID.Y ;  /* 0x0000000000067919 */ /* 0x001e220000002200 */
[----:B------:R-:W1:Y:S01]  /*0650*/  LDCU UR15, c[0x0][0x3c0] ;  /* 0x00007800ff0f77ac */ /* 0x000e620008000800 */
[----:B------:R-:W-:Y:S01]  /*0660*/  BSSY B0, `(.L_x_5) ;  /* 0x0000027000007945 */ /* 0x000fe20003800000 */
[----:B------:R-:W2:Y:S01]  /*0670*/  S2R R8, SR_TID.Z ;  /* 0x0000000000087919 */ /* 0x000ea20000002300 */
[----:B------:R-:W3:Y:S01]  /*0680*/  LDCU UR16, c[0x0][0x3d0] ;  /* 0x00007a00ff1077ac */ /* 0x000ee20008000800 */
[----:B0-----:R-:W-:Y:S01]  /*0690*/  IMAD.IADD R5, R5, 0x1, R6 ;  /* 0x0000000105057824 */ /* 0x001fe200078e0206 */
[----:B------:R-:W-:Y:S04]  /*06a0*/  BAR.SYNC.DEFER_BLOCKING 0x0 ;  /* 0x0000000000007b1d */ /* 0x000fe80000010000 */
[----:B--2---:R-:W-:-:S13]  /*06b0*/  LOP3.LUT P0, R5, R5, RZ, R8, 0xfa, !PT ;  /* 0x000000ff05057212 */ /* 0x004fda000780fa08 */
[----:B-1-3--:R-:W-:Y:S05]  /*06c0*/  @P0 BRA `(.L_x_6) ;  /* 0x0000000000800947 */ /* 0x00afea0003800000 */
[----:B------:R-:W0:Y:S01]  /*06d0*/  S2UR UR4, SR_CTAID.Y ;  /* 0x00000000000479c3 */ /* 0x000e220000002600 */
[----:B------:R-:W1:Y:S01]  /*06e0*/  S2R R7, SR_LANEID ;  /* 0x0000000000077919 */ /* 0x000e620000000000 */
[----:B------:R-:W2:Y:S01]  /*06f0*/  LDCU UR5, c[0x0][0x374] ;  /* 0x00006e80ff0577ac */ /* 0x000ea20008000800 */
[----:B------:R-:W3:Y:S05]  /*0700*/  LDCU UR6, c[0x0][0x378] ;  /* 0x00006f00ff0677ac */ /* 0x000eea0008000800 */
[----:B------:R-:W4:Y:S01]  /*0710*/  S2UR UR7, SR_CTAID.Z ;  /* 0x00000000000779c3 */ /* 0x000f220000002700 */
[----:B------:R-:W-:Y:S01]  /*0720*/  VOTEU.ANY UR17, UPT, PT ;  /* 0x0000000000117886 */ /* 0x000fe200038e0100 */
[----:B------:R-:W-:Y:S01]  /*0730*/  UIADD3 UR10, UPT, UPT, URZ, -UR14, URZ ;  /* 0x8000000eff0a7290 */ /* 0x000fe2000fffe0ff */
[----:B------:R-:W1:Y:S08]  /*0740*/  FLO.U32 R8, UR17 ;  /* 0x0000001100087d00 */ /* 0x000e7000080e0000 */
[----:B------:R-:W5:Y:S01]  /*0750*/  POPC R6, UR17 ;  /* 0x0000001100067d09 */ /* 0x000f620008000000 */
[----:B--2---:R-:W-:-:S02]  /*0760*/  UIMAD UR5, UR10, UR5, URZ ;  /* 0x000000050a0572a4 */ /* 0x004fc4000f8e02ff */
[----:B0-----:R-:W-:Y:S02]  /*0770*/  UIADD3 UR4, UPT, UPT, UR11, UR4, URZ ;  /* 0x000000040b047290 */ /* 0x001fe4000fffe0ff */
[----:B----4-:R-:W-:Y:S01]  /*0780*/  UIADD3 UR7, UPT, UPT, -UR7, URZ, URZ ;  /* 0x000000ff07077290 */ /* 0x010fe2000fffe1ff */
[----:B-1----:R-:W-:-:S03]  /*0790*/  ISETP.EQ.U32.AND P0, PT, R8, R7, PT ;  /* 0x000000070800720c */ /* 0x002fc60003f02070 */
[----:B------:R-:W-:Y:S02]  /*07a0*/  UISETP.NE.AND UP0, UPT, UR4, UR7, UPT ;  /* 0x000000070400728c */ /* 0x000fe4000bf05270 */
[----:B---3--:R-:W-:-:S04]  /*07b0*/  UIMAD UR4, UR6, UR5, -0x7fffffff ;  /* 0x80000001060474a4 */ /* 0x008fc8000f8e0205 */
[----:B------:R-:W-:-:S06]  /*07c0*/  USEL UR4, UR4, 0x1, !UP0 ;  /* 0x0000000104047887 */ /* 0x000fcc000c000000 */
[----:B-----5:R-:W-:Y:S01]  /*07d0*/  IMAD R7, R6, UR4, RZ ;  /* 0x0000000406077c24 */ /* 0x020fe2000f8e02ff */
[----:B------:R-:W-:Y:S06]  /*07e0*/  @P0 MEMBAR.ALL.GPU ;  /* 0x0000000000000992 */ /* 0x000fec000000a000 */
[----:B------:R-:W-:-:S00]  /*07f0*/  @P0 ERRBAR ;  /* 0x00000000000009ab */ /* 0x000fc00000000000 */
[----:B------:R-:W-:Y:S06]  /*0800*/  @P0 CGAERRBAR ;  /* 0x00000000000005ab */ /* 0x000fec0000000000 */
[----:B------:R-:W2:Y:S01]  /*0810*/  @P0 ATOM.E.ADD.STRONG.GPU PT, R7, desc[UR8][R2.64+0x4], R7 ;  /* 0x800004070207098a */ /* 0x000ea200081ef108 */
[----:B------:R-:W0:Y:S02]  /*0820*/  S2R R9, SR_LTMASK ;  /* 0x0000000000097919 */ /* 0x000e240000003900 */
[----:B0-----:R-:W-:-:S06]  /*0830*/  LOP3.LUT R9, R9, UR17, RZ, 0xc0, !PT ;  /* 0x0000001109097c12 */ /* 0x001fcc000f8ec0ff */
[----:B------:R-:W0:Y:S01]  /*0840*/  POPC R9, R9 ;  /* 0x0000000900097309 */ /* 0x000e220000000000 */
[----:B--2---:R-:W0:Y:S02]  /*0850*/  SHFL.IDX PT, R6, R7, R8, 0x1f ;  /* 0x00001f0807067589 */ /* 0x004e2400000e0000 */
[----:B0-----:R-:W-:-:S07]  /*0860*/  IMAD R6, R9, UR4, R6 ;  /* 0x0000000409067c24 */ /* 0x001fce000f8e0206 */
.L_x_7:
[----:B------:R-:W2:Y:S04]  /*0870*/  LD.E.STRONG.GPU R7, desc[UR8][R2.64+0x4] ;  /* 0x0000040802077980 */ /* 0x000ea8000c10f900 */
[----:B--2---:R-:W-:Y:S01]  /*0880*/  CCTL.IVALL ;  /* 0x00000000ff00798f */ /* 0x004fe20002000000 */
[----:B------:R-:W-:Y:S05]  /*0890*/  YIELD ;  /* 0x0000000000007946 */ /* 0x000fea0003800000 */
[----:B------:R-:W-:-:S04]  /*08a0*/  LOP3.LUT R7, R7, R6, RZ, 0x3c, !PT ;  /* 0x0000000607077212 */ /* 0x000fc800078e3cff */
[----:B------:R-:W-:-:S13]  /*08b0*/  ISETP.GT.AND P0, PT, R7, -0x1, PT ;  /* 0xffffffff0700780c */ /* 0x000fda0003f04270 */
[----:B------:R-:W-:Y:S05]  /*08c0*/  @P0 BRA `(.L_x_7) ;  /* 0xfffffffc00e80947 */ /* 0x000fea000383ffff */
.L_x_6:
[----:B------:R-:W-:Y:S05]  /*08d0*/  BSYNC B0 ;  /* 0x0000000000007941 */ /* 0x000fea0003800000 */
.L_x_5:
[----:B------:R-:W-:-:S03]  /*08e0*/  UMOV UR4, 0xffffffff ;  /* 0xffffffff00047882 */ /* 0x000fc60000000000 */
[----:B------:R-:W-:Y:S05]  /*08f0*/  BRA.DIV UR4, `(.L_x_8) ;  /* 0x0000001204647947 */ /* 0x000fea000b800000 */
[----:B------:R-:W-:Y:S06]  /*0900*/  BAR.SYNC.DEFER_BLOCKING 0x0 ;  /* 0x0000000000007b1d */ /* 0x000fec0000010000 */
.L_x_53:
[----:B------:R-:W0:Y:S01]  /*0910*/  LDCU UR4, c[0x0][0x380] ;  /* 0x00007000ff0477ac */ /* 0x000e220008000800 */
[----:B------:R-:W-:Y:S01]  /*0920*/  BSSY B0, `(.L_x_9) ;  /* 0x00000d1000007945 */ /* 0x000fe20003800000 */
[----:B0-----:R-:W-:-:S09]  /*0930*/  UISETP.NE.AND UP0, UPT, UR4, 0x3, UPT ;  /* 0x000000030400788c */ /* 0x001fd2000bf05270 */
[----:B------:R-:W-:Y:S05]  /*0940*/  BRA.U !UP0, `(.L_x_10) ;  /* 0x0000000508b47547 */ /* 0x000fea000b800000 */
[----:B------:R-:W-:-:S09]  /*0950*/  UISETP.NE.AND UP0, UPT, UR4, 0x4, UPT ;  /* 0x000000040400788c */ /* 0x000fd2000bf05270 */
[----:B------:R-:W-:Y:S05]  /*0960*/  BRA.U UP0, `(.L_x_11) ;  /* 0x0000000d00307547 */ /* 0x000fea000b800000 */
[----:B------:R-:W0:Y:S01]  /*0970*/  LDCU UR4, c[0x0][0x3c0] ;  /* 0x00007800ff0477ac */ /* 0x000e220008000800 */
[----:B------:R-:W-:Y:S01]  /*0980*/  BSSY.RECONVERGENT B1, `(.L_x_12) ;  /* 0x000001b000017945 */ /* 0x000fe20003800200 */
[----:B0-----:R-:W-:-:S04]  /*0990*/  MOV R7, UR4 ;  /* 0x0000000400077c02 */ /* 0x001fc80008000f00 */
[----:B------:R-:W-:-:S13]  /*09a0*/  ISETP.GE.AND P0, PT, R4, R7, PT ;  /* 0x000000070400720c */ /* 0x000fda0003f06270 */
[----:B------:R-:W-:Y:S05]  /*09b0*/  @P0 BRA `(.L_x_13) ;  /* 0x00000000005c0947 */ /* 0x000fea0003800000 */
[----:B------:R-:W0:Y:S01]  /*09c0*/  LDC.64 R12, c[0x0][0x388] ;  /* 0x0000e200ff0c7b82 */ /* 0x000e220000000a00 */
[----:B------:R-:W-:-:S07]  /*09d0*/  IMAD.MOV.U32 R17, RZ, RZ, R4 ;  /* 0x000000ffff117224 */ /* 0x000fce00078e0004 */
[----:B------:R-:W1:Y:S08]  /*09e0*/  LDC.64 R14, c[0x0][0x3b0] ;  /* 0x0000ec00ff0e7b82 */ /* 0x000e700000000a00 */
[----:B------:R-:W2:Y:S02]  /*09f0*/  LDC.64 R10, c[0x0][0x3b8] ;  /* 0x0000ee00ff0a7b82 */ /* 0x000ea40000000a00 */
.L_x_16:
[----:B------:R-:W3:Y:S01]  /*0a00*/  LDCU UR4, c[0x0][0x3c4] ;  /* 0x00007880ff0477ac */ /* 0x000ee20008000800 */
[----:B------:R-:W-:Y:S01]  /*0a10*/  BSSY.RECONVERGENT B2, `(.L_x_14) ;  /* 0x000000c000027945 */ /* 0x000fe20003800200 */
[----:B---3--:R-:W-:-:S13]  /*0a20*/  ISETP.NE.AND P0, PT, R17, UR4, PT ;  /* 0x0000000411007c0c */ /* 0x008fda000bf05270 */
[----:B------:R-:W-:Y:S05]  /*0a30*/  @!P0 BRA `(.L_x_15) ;  /* 0x0000000000248947 */ /* 0x000fea0003800000 */
[----:B0-----:R-:W-:Y:S01]  /*0a40*/  IMAD.WIDE R6, R17, 0x4, R12 ;  /* 0x0000000411067825 */ /* 0x001fe200078e020c */
[----:B------:R-:W0:Y:S05]  /*0a50*/  LDCU UR4, c[0x0][0x3cc] ;  /* 0x00007980ff0477ac */ /* 0x000e2a0008000800 */
[----:B------:R-:W0:Y:S02]  /*0a60*/  LDG.E R6, desc[UR8][R6.64] ;  /* 0x0000000806067981 */ /* 0x000e24000c1e1900 */
[----:B0-----:R-:W-:-:S13]  /*0a70*/  ISETP.NE.AND P0, PT, R6, UR4, PT ;  /* 0x0000000406007c0c */ /* 0x001fda000bf05270 */
[----:B------:R-:W-:Y:S05]  /*0a80*/  @P0 BRA `(.L_x_15) ;  /* 0x0000000000100947 */ /* 0x000fea0003800000 */
[----:B-1----:R-:W-:-:S06]  /*0a90*/  IMAD.WIDE R6, R17, 0x4, R14 ;  /* 0x0000000411067825 */ /* 0x002fcc00078e020e */
[----:B------:R-:W3:Y:S01]  /*0aa0*/  LDG.E R7, desc[UR8][R6.64] ;  /* 0x0000000806077981 */ /* 0x000ee2000c1e1900 */
[----:B--2---:R-:W-:-:S05]  /*0ab0*/  IMAD.WIDE R8, R17, 0x4, R10 ;  /* 0x0000000411087825 */ /* 0x004fca00078e020a */
[----:B---3--:R3:W-:Y:S02]  /*0ac0*/  STG.E desc[UR8][R8.64], R7 ;  /* 0x0000000708007986 */ /* 0x0087e4000c101908 */
.L_x_15:
[----:B------:R-:W-:Y:S05]  /*0ad0*/  BSYNC.RECONVERGENT B2 ;  /* 0x0000000000027941 */ /* 0x000fea0003800200 */
.L_x_14:
[----:B------:R-:W3:Y:S01]  /*0ae0*/  LDCU UR4, c[0x0][0x3c0] ;  /* 0x00007800ff0477ac */ /* 0x000ee20008000800 */
[----:B------:R-:W-:Y:S01]  /*0af0*/  IMAD.IADD R17, R0, 0x1, R17 ;  /* 0x0000000100117824 */ /* 0x000fe200078e0211 */
[----:B---3--:R-:W-:-:S04]  /*0b00*/  MOV R7, UR4 ;  /* 0x0000000400077c02 */ /* 0x008fc80008000f00 */
[----:B------:R-:W-:-:S13]  /*0b10*/  ISETP.GE.AND P0, PT, R17, R7, PT ;  /* 0x000000071100720c */ /* 0x000fda0003f06270 */
[----:B------:R-:W-:Y:S05]  /*0b20*/  @!P0 BRA `(.L_x_16) ;  /* 0xfffffffc00b48947 */ /* 0x000fea000383ffff */
.L_x_13:
[----:B------:R-:W-:Y:S05]  /*0b30*/  BSYNC.RECONVERGENT B1 ;  /* 0x0000000000017941 */ /* 0x000fea0003800200 */
.L_x_12:
[----:B------:R-:W-:-:S04]  /*0b40*/  UISETP.NE.U32.AND UP0, UPT, UR12, URZ, UPT ;  /* 0x000000ff0c00728c */ /* 0x000fc8000bf05070 */
[----:B------:R-:W-:-:S09]  /*0b50*/  UISETP.NE.AND.EX UP0, UPT, UR13, URZ, UPT, UP0 ;  /* 0x000000ff0d00728c */ /* 0x000fd2000bf05300 */
[----:B------:R-:W-:Y:S05]  /*0b60*/  BRA.U UP0, `(.L_x_17) ;  /* 0x0000000100047547 */ /* 0x000fea000b800000 */
[----:B------:R-:W-:Y:S05]  /*0b70*/  BPT.TRAP 0x1 ;  /* 0x000000040000795c */ /* 0x000fea0000300000 */
.L_x_17:
[----:B------:R-:W-:Y:S01]  /*0b80*/  UMOV UR4, 0xffffffff ;  /* 0xffffffff00047882 */ /* 0x000fe20000000000 */
[----:B------:R-:W-:Y:S02]  /*0b90*/  ISETP.NE.AND P1, PT, R5, RZ, PT ;  /* 0x000000ff0500720c */ /* 0x000fe40003f25270 */
[----:B------:R-:W-:Y:S11]  /*0ba0*/  BRA.DIV UR4, `(.L_x_18) ;  /* 0x0000000e04e47947 */ /* 0x000ff6000b800000 */
[----:B------:R-:W-:Y:S06]  /*0bb0*/  BAR.SYNC.DEFER_BLOCKING 0x0 ;  /* 0x0000000000007b1d */ /* 0x000fec0000010000 */
.L_x_56:
[----:B------:R-:W-:Y:S01]  /*0bc0*/  BSSY B1, `(.L_x_19) ;  /* 0x0000023000017945 */ /* 0x000fe20003800000 */
[----:B------:R-:W-:-:S03]  /*0bd0*/  ISETP.GE.AND P0, PT, R4, R7, PT ;  /* 0x000000070400720c */ /* 0x000fc60003f06270 */
[----:B------:R-:W-:Y:S10]  /*0be0*/  @P1 BRA `(.L_x_20) ;  /* 0x0000000000801947 */ /* 0x000ff40003800000 */
[----:B------:R-:W3:Y:S01]  /*0bf0*/  S2R R7, SR_LANEID ;  /* 0x0000000000077919 */ /* 0x000ee20000000000 */
[----:B------:R-:W4:Y:S01]  /*0c00*/  S2UR UR6, SR_CTAID.Y ;  /* 0x00000000000679c3 */ /* 0x000f220000002600 */
[----:B------:R-:W5:Y:S01]  /*0c10*/  LDCU UR4, c[0x0][0x374] ;  /* 0x00006e80ff0477ac */ /* 0x000f620008000800 */
[----:B------:R-:W0:Y:S06]  /*0c20*/  LDCU UR5, c[0x0][0x378] ;  /* 0x00006f00ff0577ac */ /* 0x000e2c0008000800 */
[----:B------:R-:W1:Y:S01]  /*0c30*/  S2UR UR7, SR_CTAID.Z ;  /* 0x00000000000779c3 */ /* 0x000e620000002700 */
[----:B------:R-:W-:Y:S01]  /*0c40*/  VOTEU.ANY UR17, UPT, PT ;  /* 0x0000000000117886 */ /* 0x000fe200038e0100 */
[----:B------:R-:W-:Y:S01]  /*0c50*/  UIADD3 UR10, UPT, UPT, URZ, -UR14, URZ ;  /* 0x8000000eff0a7290 */ /* 0x000fe2000fffe0ff */
[----:B------:R-:W3:Y:S08]  /*0c60*/  FLO.U32 R8, UR17 ;  /* 0x0000001100087d00 */ /* 0x000ef000080e0000 */
[----:B------:R-:W2:Y:S01]  /*0c70*/  POPC R6, UR17 ;  /* 0x0000001100067d09 */ /* 0x000ea20008000000 */
[----:B-----5:R-:W-:-:S02]  /*0c80*/  UIMAD UR4, UR10, UR4, URZ ;  /* 0x000000040a0472a4 */ /* 0x020fc4000f8e02ff */
[----:B----4-:R-:W-:Y:S02]  /*0c90*/  UIADD3 UR6, UPT, UPT, UR11, UR6, URZ ;  /* 0x000000060b067290 */ /* 0x010fe4000fffe0ff */
[----:B0-----:R-:W-:Y:S01]  /*0ca0*/  UIMAD UR4, UR5, UR4, -0x7fffffff ;  /* 0x80000001050474a4 */ /* 0x001fe2000f8e0204 */
[----:B---3--:R-:W-:Y:S01]  /*0cb0*/  ISETP.EQ.U32.AND P1, PT, R8, R7, PT ;  /* 0x000000070800720c */ /* 0x008fe20003f22070 */
[----:B-1----:R-:W-:-:S04]  /*0cc0*/  UIADD3 UR7, UPT, UPT, -UR7, URZ, URZ ;  /* 0x000000ff07077290 */ /* 0x002fc8000fffe1ff */
[----:B------:R-:W-:-:S04]  /*0cd0*/  UISETP.NE.AND UP0, UPT, UR6, UR7, UPT ;  /* 0x000000070600728c */ /* 0x000fc8000bf05270 */
[----:B------:R-:W-:-:S06]  /*0ce0*/  USEL UR4, UR4, 0x1, !UP0 ;  /* 0x0000000104047887 */ /* 0x000fcc000c000000 */
[----:B--2---:R-:W-:Y:S01]  /*0cf0*/  IMAD R7, R6, UR4, RZ ;  /* 0x0000000406077c24 */ /* 0x004fe2000f8e02ff */
        /* <DEDUP_REMOVED lines=9> */
.L_x_21:
[----:B------:R-:W2:Y:S04]  /*0d90*/  LD.E.STRONG.GPU R7, desc[UR8][R2.64+0x4] ;  /* 0x0000040802077980 */ /* 0x000ea8000c10f900 */
[----:B--2---:R-:W-:Y:S01]  /*0da0*/  CCTL.IVALL ;  /* 0x00000000ff00798f */ /* 0x004fe20002000000 */
[----:B------:R-:W-:Y:S05]  /*0db0*/  YIELD ;  /* 0x0000000000007946 */ /* 0x000fea0003800000 */
[----:B------:R-:W-:-:S04]  /*0dc0*/  LOP3.LUT R7, R7, R6, RZ, 0x3c, !PT ;  /* 0x0000000607077212 */ /* 0x000fc800078e3cff */
[----:B------:R-:W-:-:S13]  /*0dd0*/  ISETP.GT.AND P1, PT, R7, -0x1, PT ;  /* 0xffffffff0700780c */ /* 0x000fda0003f24270 */
[----:B------:R-:W-:Y:S05]  /*0de0*/  @P1 BRA `(.L_x_21) ;  /* 0xfffffffc00e81947 */ /* 0x000fea000383ffff */
.L_x_20:
[----:B------:R-:W-:Y:S05]  /*0df0*/  BSYNC B1 ;  /* 0x0000000000017941 */ /* 0x000fea0003800000 */
.L_x_19:
[----:B------:R-:W-:-:S03]  /*0e00*/  UMOV UR4, 0xffffffff ;  /* 0xffffffff00047882 */ /* 0x000fc60000000000 */
[----:B------:R-:W-:Y:S05]  /*0e10*/  BRA.DIV UR4, `(.L_x_22) ;  /* 0x0000000e04747947 */ /* 0x000fea000b800000 */
[----:B------:R-:W-:Y:S06]  /*0e20*/  BAR.SYNC.DEFER_BLOCKING 0x0 ;  /* 0x0000000000007b1d */ /* 0x000fec0000010000 */
.L_x_59:
[----:B------:R-:W-:Y:S04]  /*0e30*/  BSSY.RECONVERGENT B1, `(.L_x_23) ;  /* 0x000001d000017945 */ /* 0x000fe80003800200 */
[----:B------:R-:W-:Y:S05]  /*0e40*/  @P0 BRA `(.L_x_24) ;  /* 0x00000000006c0947 */ /* 0x000fea0003800000 */
[----:B------:R-:W3:Y:S01]  /*0e50*/  LDC R27, c[0x0][0x3cc] ;  /* 0x0000f300ff1b7b82 */ /* 0x000ee20000000800 */
[----:B------:R-:W-:-:S07]  /*0e60*/  IMAD.MOV.U32 R23, RZ, RZ, R4 ;  /* 0x000000ffff177224 */ /* 0x000fce00078e0004 */
[----:B------:R-:W4:Y:S08]  /*0e70*/  LDC.64 R6, c[0x0][0x388] ;  /* 0x0000e200ff067b82 */ /* 0x000f300000000a00 */
[----:B------:R-:W1:Y:S08]  /*0e80*/  LDC.64 R8, c[0x0][0x3a8] ;  /* 0x0000ea00ff087b82 */ /* 0x000e700000000a00 */
[----:B--2---:R-:W2:Y:S08]  /*0e90*/  LDC.64 R10, c[0x0][0x3b0] ;  /* 0x0000ec00ff0a7b82 */ /* 0x004eb00000000a00 */
[----:B0-----:R-:W0:Y:S02]  /*0ea0*/  LDC.64 R12, c[0x0][0x3b8] ;  /* 0x0000ee00ff0c7b82 */ /* 0x001e240000000a00 */
.L_x_27:
[----:B------:R-:W5:Y:S01]  /*0eb0*/  LDCU UR4, c[0x0][0x3c4] ;  /* 0x00007880ff0477ac */ /* 0x000f620008000800 */
[----:B------:R-:W-:Y:S01]  /*0ec0*/  BSSY.RECONVERGENT B2, `(.L_x_25) ;  /* 0x000000f000027945 */ /* 0x000fe20003800200 */
[----:B-----5:R-:W-:-:S13]  /*0ed0*/  ISETP.NE.AND P0, PT, R23, UR4, PT ;  /* 0x0000000417007c0c */ /* 0x020fda000bf05270 */
[----:B0-----:R-:W-:Y:S05]  /*0ee0*/  @!P0 BRA `(.L_x_26) ;  /* 0x0000000000308947 */ /* 0x001fea0003800000 */
[----:B-1--4-:R-:W-:-:S05]  /*0ef0*/  IMAD.WIDE R14, R23, 0x4, R6 ;  /* 0x00000004170e7825 */ /* 0x012fca00078e0206 */
[----:B------:R-:W3:Y:S02]  /*0f00*/  LDG.E R16, desc[UR8][R14.64] ;  /* 0x000000080e107981 */ /* 0x000ee4000c1e1900 */
[----:B---3--:R-:W-:-:S13]  /*0f10*/  ISETP.NE.AND P0, PT, R16, R27, PT ;  /* 0x0000001b1000720c */ /* 0x008fda0003f05270 */
[----:B------:R-:W-:Y:S05]  /*0f20*/  @P0 BRA `(.L_x_26) ;  /* 0x0000000000200947 */ /* 0x000fea0003800000 */
[----:B------:R-:W-:-:S05]  /*0f30*/  IMAD.WIDE R16, R23, 0x4, R8 ;  /* 0x0000000417107825 */ /* 0x000fca00078e0208 */
[----:B------:R-:W3:Y:S01]  /*0f40*/  LDG.E R25, desc[UR8][R16.64] ;  /* 0x0000000810197981 */ /* 0x000ee2000c1e1900 */
[----:B--2---:R-:W-:-:S04]  /*0f50*/  IMAD.WIDE R18, R23, 0x4, R10 ;  /* 0x0000000417127825 */ /* 0x004fc800078e020a */
[----:B0-----:R-:W-:Y:S01]  /*0f60*/  IMAD.WIDE R20, R23, 0x4, R12 ;  /* 0x0000000417147825 */ /* 0x001fe200078e020c */
[----:B---3--:R0:W-:Y:S05]  /*0f70*/  STG.E desc[UR8][R18.64], R25 ;  /* 0x0000001912007986 */ /* 0x0081ea000c101908 */
[----:B------:R-:W2:Y:S04]  /*0f80*/  LDG.E R21, desc[UR8][R20.64] ;  /* 0x0000000814157981 */ /* 0x000ea8000c1e1900 */
[----:B--2---:R0:W-:Y:S04]  /*0f90*/  STG.E desc[UR8][R16.64], R21 ;  /* 0x0000001510007986 */ /* 0x0041e8000c101908 */
[----:B------:R0:W-:Y:S02]  /*0fa0*/  STG.E desc[UR8][R14.64], R27 ;  /* 0x0000001b0e007986 */ /* 0x0001e4000c101908 */
.L_x_26:
[----:B------:R-:W-:Y:S05]  /*0fb0*/  BSYNC.RECONVERGENT B2 ;  /* 0x0000000000027941 */ /* 0x000fea0003800200 */
.L_x_25:
[----:B------:R-:W5:Y:S01]  /*0fc0*/  LDCU UR4, c[0x0][0x3c0] ;  /* 0x00007800ff0477ac */ /* 0x000f620008000800 */
[----:B------:R-:W-:-:S05]  /*0fd0*/  IMAD.IADD R23, R0, 0x1, R23 ;  /* 0x0000000100177824 */ /* 0x000fca00078e0217 */
[----:B-----5:R-:W-:-:S13]  /*0fe0*/  ISETP.GE.AND P0, PT, R23, UR4, PT ;  /* 0x0000000417007c0c */ /* 0x020fda000bf06270 */
[----:B------:R-:W-:Y:S05]  /*0ff0*/  @!P0 BRA `(.L_x_27) ;  /* 0xfffffffc00ac8947 */ /* 0x000fea000383ffff */
.L_x_24:
[----:B------:R-:W-:Y:S05]  /*1000*/  BSYNC.RECONVERGENT B1 ;  /* 0x0000000000017941 */ /* 0x000fea0003800200 */
.L_x_23:
[----:B------:R-:W-:Y:S05]  /*1010*/  BRA `(.L_x_11) ;  /* 0x0000000400847947 */ /* 0x000fea0003800000 */
.L_x_10:
        /* <DEDUP_REMOVED lines=9> */
.L_x_32:
[----:B0-----:R-:W-:-:S06]  /*10b0*/  IMAD.WIDE R12, R17, 0x4, R6 ;  /* 0x00000004110c7825 */ /* 0x001fcc00078e0206 */
[----:B------:R-:W3:Y:S01]  /*10c0*/  LDG.E R12, desc[UR8][R12.64] ;  /* 0x000000080c0c7981 */ /* 0x000ee2000c1e1900 */
[--C-:B------:R-:W-:Y:S01]  /*10d0*/  IMAD.MOV.U32 R15, RZ, RZ, R17.reuse ;  /* 0x000000ffff0f7224 */ /* 0x100fe200078e0011 */
[----:B------:R-:W-:Y:S01]  /*10e0*/  MOV R19, UR15 ;  /* 0x0000000f00137c02 */ /* 0x000fe20008000f00 */
[----:B------:R-:W-:Y:S01]  /*10f0*/  IMAD.IADD R17, R0, 0x1, R17 ;  /* 0x0000000100117824 */ /* 0x000fe200078e0211 */
[----:B------:R-:W-:Y:S04]  /*1100*/  BSSY.RECONVERGENT B2, `(.L_x_30) ;  /* 0x0000008000027945 */ /* 0x000fe80003800200 */
[----:B------:R-:W-:Y:S02]  /*1110*/  ISETP.GE.AND P1, PT, R17, R19, PT ;  /* 0x000000131100720c */ /* 0x000fe40003f26270 */
[----:B---3--:R-:W-:-:S13]  /*1120*/  ISETP.NE.AND P0, PT, R12, UR16, PT ;  /* 0x000000100c007c0c */ /* 0x008fda000bf05270 */
[----:B------:R-:W-:Y:S05]  /*1130*/  @P0 BRA `(.L_x_31) ;  /* 0x0000000000100947 */ /* 0x000fea0003800000 */
[----:B-1----:R-:W-:-:S06]  /*1140*/  IMAD.WIDE R12, R15, 0x4, R8 ;  /* 0x000000040f0c7825 */ /* 0x002fcc00078e0208 */
[----:B------:R-:W3:Y:S01]  /*1150*/  LDG.E R13, desc[UR8][R12.64] ;  /* 0x000000080c0d7981 */ /* 0x000ee2000c1e1900 */
[----:B--2---:R-:W-:-:S05]  /*1160*/  IMAD.WIDE R14, R15, 0x4, R10 ;  /* 0x000000040f0e7825 */ /* 0x004fca00078e020a */
[----:B---3--:R0:W-:Y:S02]  /*1170*/  STG.E desc[UR8][R14.64], R13 ;  /* 0x0000000d0e007986 */ /* 0x0081e4000c101908 */
.L_x_31:
[----:B------:R-:W-:Y:S05]  /*1180*/  BSYNC.RECONVERGENT B2 ;  /* 0x0000000000027941 */ /* 0x000fea0003800200 */
.L_x_30:
[----:B------:R-:W-:Y:S05]  /*1190*/  @!P1 BRA `(.L_x_32) ;  /* 0xfffffffc00c49947 */ /* 0x000fea000383ffff */
.L_x_29:
[----:B------:R-:W-:Y:S05]  /*11a0*/  BSYNC.RECONVERGENT B1 ;  /* 0x0000000000017941 */ /* 0x000fea0003800200 */
.L_x_28:
[----:B------:R-:W-:-:S04]  /*11b0*/  UISETP.NE.U32.AND UP0, UPT, UR12, URZ, UPT ;  /* 0x000000ff0c00728c */ /* 0x000fc8000bf05070 */
[----:B------:R-:W-:-:S09]  /*11c0*/  UISETP.NE.AND.EX UP0, UPT, UR13, URZ, UPT, UP0 ;  /* 0x000000ff0d00728c */ /* 0x000fd2000bf05300 */
[----:B------:R-:W-:Y:S05]  /*11d0*/  BRA.U UP0, `(.L_x_33) ;  /* 0x0000000100047547 */ /* 0x000fea000b800000 */
[----:B------:R-:W-:Y:S05]  /*11e0*/  BPT.TRAP 0x1 ;  /* 0x000000040000795c */ /* 0x000fea0000300000 */
.L_x_33:
[----:B------:R-:W-:Y:S01]  /*11f0*/  UMOV UR4, 0xffffffff ;  /* 0xffffffff00047882 */ /* 0x000fe20000000000 */
[----:B------:R-:W-:Y:S02]  /*1200*/  ISETP.NE.AND P1, PT, R5, RZ, PT ;  /* 0x000000ff0500720c */ /* 0x000fe40003f25270 */
[----:B------:R-:W-:Y:S11]  /*1210*/  BRA.DIV UR4, `(.L_x_34) ;  /* 0x0000000a04a07947 */ /* 0x000ff6000b800000 */
[----:B------:R-:W-:Y:S06]  /*1220*/  BAR.SYNC.DEFER_BLOCKING 0x0 ;  /* 0x0000000000007b1d */ /* 0x000fec0000010000 */
.L_x_62:
[----:B------:R-:W-:Y:S01]  /*1230*/  BSSY B1, `(.L_x_35) ;  /* 0x0000023000017945 */ /* 0x000fe20003800000 */
[----:B------:R-:W-:-:S03]  /*1240*/  ISETP.GE.AND P0, PT, R4, R19, PT ;  /* 0x000000130400720c */ /* 0x000fc60003f06270 */
[----:B------:R-:W-:Y:S10]  /*1250*/  @P1 BRA `(.L_x_36) ;  /* 0x0000000000801947 */ /* 0x000ff40003800000 */
[----:B------:R-:W3:Y:S01]  /*1260*/  S2R R7, SR_LANEID ;  /* 0x0000000000077919 */ /* 0x000ee20000000000 */
[----:B------:R-:W4:Y:S01]  /*1270*/  S2UR UR6, SR_CTAID.Y ;  /* 0x00000000000679c3 */ /* 0x000f220000002600 */
[----:B------:R-:W5:Y:S01]  /*1280*/  LDCU UR4, c[0x0][0x374] ;  /* 0x00006e80ff0477ac */ /* 0x000f620008000800 */
[----:B------:R-:W0:Y:S06]  /*1290*/  LDCU UR5, c[0x0][0x378] ;  /* 0x00006f00ff0577ac */ /* 0x000e2c0008000800 */
[----:B------:R-:W2:Y:S01]  /*12a0*/  S2UR UR7, SR_CTAID.Z ;  /* 0x00000000000779c3 */ /* 0x000ea20000002700 */
[----:B------:R-:W-:Y:S01]  /*12b0*/  VOTEU.ANY UR17, UPT, PT ;  /* 0x0000000000117886 */ /* 0x000fe200038e0100 */
[----:B------:R-:W-:Y:S01]  /*12c0*/  UIADD3 UR10, UPT, UPT, URZ, -UR14, URZ ;  /* 0x8000000eff0a7290 */ /* 0x000fe2000fffe0ff */
[----:B-1----:R-:W3:Y:S08]  /*12d0*/  FLO.U32 R8, UR17 ;  /* 0x0000001100087d00 */ /* 0x002ef000080e0000 */
[----:B------:R-:W1:Y:S01]  /*12e0*/  POPC R6, UR17 ;  /* 0x0000001100067d09 */ /* 0x000e620008000000 */
[----:B-----5:R-:W-:-:S02]  /*12f0*/  UIMAD UR4, UR10, UR4, URZ ;  /* 0x000000040a0472a4 */ /* 0x020fc4000f8e02ff */
[----:B----4-:R-:W-:Y:S02]  /*1300*/  UIADD3 UR6, UPT, UPT, UR11, UR6, URZ ;  /* 0x000000060b067290 */ /* 0x010fe4000fffe0ff */
[----:B0-----:R-:W-:Y:S01]  /*1310*/  UIMAD UR4, UR5, UR4, -0x7fffffff ;  /* 0x80000001050474a4 */ /* 0x001fe2000f8e0204 */
[----:B---3--:R-:W-:Y:S01]  /*1320*/  ISETP.EQ.U32.AND P1, PT, R8, R7, PT ;  /* 0x000000070800720c */ /* 0x008fe20003f22070 */
[----:B--2---:R-:W-:-:S04]  /*1330*/  UIADD3 UR7, UPT, UPT, -UR7, URZ, URZ ;  /* 0x000000ff07077290 */ /* 0x004fc8000fffe1ff */
[----:B------:R-:W-:-:S04]  /*1340*/  UISETP.NE.AND UP0, UPT, UR6, UR7, UPT ;  /* 0x000000070600728c */ /* 0x000fc8000bf05270 */
[----:B------:R-:W-:-:S06]  /*1350*/  USEL UR4, UR4, 0x1, !UP0 ;  /* 0x0000000104047887 */ /* 0x000fcc000c000000 */
[----:B-1----:R-:W-:Y:S01]  /*1360*/  IMAD R7, R6, UR4, RZ ;  /* 0x0000000406077c24 */ /* 0x002fe2000f8e02ff */
        /* <DEDUP_REMOVED lines=9> */
.L_x_37:
[----:B------:R-:W2:Y:S04]  /*1400*/  LD.E.STRONG.GPU R7, desc[UR8][R2.64+0x4] ;  /* 0x0000040802077980 */ /* 0x000ea8000c10f900 */
[----:B--2---:R-:W-:Y:S01]  /*1410*/  CCTL.IVALL ;  /* 0x00000000ff00798f */ /* 0x004fe20002000000 */
[----:B------:R-:W-:Y:S05]  /*1420*/  YIELD ;  /* 0x0000000000007946 */ /* 0x000fea0003800000 */
[----:B------:R-:W-:-:S04]  /*1430*/  LOP3.LUT R7, R7, R6, RZ, 0x3c, !PT ;  /* 0x0000000607077212 */ /* 0x000fc800078e3cff */
[----:B------:R-:W-:-:S13]  /*1440*/  ISETP.GT.AND P1, PT, R7, -0x1, PT ;  /* 0xffffffff0700780c */ /* 0x000fda0003f24270 */
[----:B------:R-:W-:Y:S05]  /*1450*/  @P1 BRA `(.L_x_37) ;  /* 0xfffffffc00e81947 */ /* 0x000fea000383ffff */
.L_x_36:
[----:B------:R-:W-:Y:S05]  /*1460*/  BSYNC B1 ;  /* 0x0000000000017941 */ /* 0x000fea0003800000 */
.L_x_35:
[----:B------:R-:W-:-:S03]  /*1470*/  UMOV UR4, 0xffffffff ;  /* 0xffffffff00047882 */ /* 0x000fc60000000000 */
[----:B------:R-:W-:Y:S05]  /*1480*/  BRA.DIV UR4, `(.L_x_38) ;  /* 0x0000000a04307947 */ /* 0x000fea000b800000 */
[----:B------:R-:W-:Y:S06]  /*1490*/  BAR.SYNC.DEFER_BLOCKING 0x0 ;  /* 0x0000000000007b1d */ /* 0x000fec0000010000 */
.L_x_65:
[----:B------:R-:W-:Y:S05]  /*14a0*/  @P0 BRA `(.L_x_11) ;  /* 0x0000000000600947 */ /* 0x000fea0003800000 */
[----:B------:R-:W3:Y:S01]  /*14b0*/  LDC.64 R6, c[0x0][0x388] ;  /* 0x0000e200ff067b82 */ /* 0x000ee20000000a00 */
[----:B------:R-:W-:-:S07]  /*14c0*/  MOV R21, R4 ;  /* 0x0000000400157202 */ /* 0x000fce0000000f00 */
[----:B-1----:R-:W1:Y:S08]  /*14d0*/  LDC.64 R8, c[0x0][0x3a8] ;  /* 0x0000ea00ff087b82 */ /* 0x002e700000000a00 */
[----:B--2---:R-:W2:Y:S08]  /*14e0*/  LDC.64 R10, c[0x0][0x3b0] ;  /* 0x0000ec00ff0a7b82 */ /* 0x004eb00000000a00 */
[----:B0-----:R-:W0:Y:S02]  /*14f0*/  LDC.64 R12, c[0x0][0x3b8] ;  /* 0x0000ee00ff0c7b82 */ /* 0x001e240000000a00 */
.L_x_41:
[----:B---3--:R-:W-:Y:S01]  /*1500*/  IMAD.WIDE R14, R21, 0x4, R6 ;  /* 0x00000004150e7825 */ /* 0x008fe200078e0206 */
[----:B------:R-:W3:Y:S01]  /*1510*/  LDCU UR4, c[0x0][0x3d0] ;  /* 0x00007a00ff0477ac */ /* 0x000ee20008000800 */
[----:B------:R-:W4:Y:S04]  /*1520*/  LDCU UR5, c[0x0][0x3c0] ;  /* 0x00007800ff0577ac */ /* 0x000f280008000800 */
[----:B------:R-:W3:Y:S01]  /*1530*/  LDG.E R14, desc[UR8][R14.64] ;  /* 0x000000080e0e7981 */ /* 0x000ee2000c1e1900 */
[----:B------:R-:W-:Y:S01]  /*1540*/  IMAD.MOV.U32 R19, RZ, RZ, R21 ;  /* 0x000000ffff137224 */ /* 0x000fe200078e0015 */
[----:B------:R-:W-:Y:S01]  /*1550*/  IADD3 R21, PT, PT, R0, R21, RZ ;  /* 0x0000001500157210 */ /* 0x000fe20007ffe0ff */
[----:B------:R-:W-:Y:S03]  /*1560*/  BSSY.RECONVERGENT B1, `(.L_x_39) ;  /* 0x000000b000017945 */ /* 0x000fe60003800200 */
[----:B----4-:R-:W-:-:S02]  /*1570*/  ISETP.GE.AND P1, PT, R21, UR5, PT ;  /* 0x0000000515007c0c */ /* 0x010fc4000bf26270 */
[----:B---3--:R-:W-:-:S13]  /*1580*/  ISETP.NE.AND P0, PT, R14, UR4, PT ;  /* 0x000000040e007c0c */ /* 0x008fda000bf05270 */
[----:B------:R-:W-:Y:S05]  /*1590*/  @P0 BRA `(.L_x_40) ;  /* 0x00000000001c0947 */ /* 0x000fea0003800000 */
[----:B-1----:R-:W-:-:S05]  /*15a0*/  IMAD.WIDE R14, R19, 0x4, R8 ;  /* 0x00000004130e7825 */ /* 0x002fca00078e0208 */
[----:B------:R-:W3:Y:S01]  /*15b0*/  LDG.E R23, desc[UR8][R14.64] ;  /* 0x000000080e177981 */ /* 0x000ee2000c1e1900 */
[----:B--2---:R-:W-:-:S04]  /*15c0*/  IMAD.WIDE R16, R19, 0x4, R10 ;  /* 0x0000000413107825 */ /* 0x004fc800078e020a */
[----:B0-----:R-:W-:Y:S01]  /*15d0*/  IMAD.WIDE R18, R19, 0x4, R12 ;  /* 0x0000000413127825 */ /* 0x001fe200078e020c */
[----:B---3--:R3:W-:Y:S05]  /*15e0*/  STG.E desc[UR8][R16.64], R23 ;  /* 0x0000001710007986 */ /* 0x0087ea000c101908 */
[----:B------:R-:W2:Y:S04]  /*15f0*/  LDG.E R19, desc[UR8][R18.64] ;  /* 0x0000000812137981 */ /* 0x000ea8000c1e1900 */
[----:B--2---:R3:W-:Y:S02]  /*1600*/  STG.E desc[UR8][R14.64], R19 ;  /* 0x000000130e007986 */ /* 0x0047e4000c101908 */
.L_x_40:
[----:B------:R-:W-:Y:S05]  /*1610*/  BSYNC.RECONVERGENT B1 ;  /* 0x0000000000017941 */ /* 0x000fea0003800200 */
.L_x_39:
[----:B------:R-:W-:Y:S05]  /*1620*/  @!P1 BRA `(.L_x_41) ;  /* 0xfffffffc00b49947 */ /* 0x000fea000383ffff */
.L_x_11:
[----:B------:R-:W-:Y:S05]  /*1630*/  BSYNC B0 ;  /* 0x0000000000007941 */ /* 0x000fea0003800000 */
.L_x_9:
[----:B------:R-:W-:-:S04]  /*1640*/  UISETP.NE.U32.AND UP0, UPT, UR12, URZ, UPT ;  /* 0x000000ff0c00728c */ /* 0x000fc8000bf05070 */
[----:B------:R-:W-:-:S09]  /*1650*/  UISETP.NE.AND.EX UP0, UPT, UR13, URZ, UPT, UP0 ;  /* 0x000000ff0d00728c */ /* 0x000fd2000bf05300 */
[----:B------:R-:W-:Y:S05]  /*1660*/  BRA.U UP0, `(.L_x_42) ;  /* 0x0000000100047547 */ /* 0x000fea000b800000 */
[----:B------:R-:W-:Y:S05]  /*1670*/  BPT.TRAP 0x1 ;  /* 0x000000040000795c */ /* 0x000fea0000300000 */
.L_x_42:
[----:B------:R-:W-:Y:S01]  /*1680*/  UMOV UR4, 0xffffffff ;  /* 0xffffffff00047882 */ /* 0x000fe20000000000 */
[----:B------:R-:W-:Y:S02]  /*1690*/  ISETP.NE.AND P0, PT, R5, RZ, PT ;  /* 0x000000ff0500720c */ /* 0x000fe40003f05270 */
[----:B------:R-:W-:Y:S11]  /*16a0*/  BRA.DIV UR4, `(.L_x_43) ;  /* 0x0000000604d47947 */ /* 0x000ff6000b800000 */
[----:B------:R-:W-:Y:S06]  /*16b0*/  BAR.SYNC.DEFER_BLOCKING 0x0 ;  /* 0x0000000000007b1d */ /* 0x000fec0000010000 */
.L_x_68:
[----:B------:R-:W-:Y:S04]  /*16c0*/  BSSY B0, `(.L_x_44) ;  /* 0x0000022000007945 */ /* 0x000fe80003800000 */
[----:B------:R-:W-:Y:S05]  /*16d0*/  @P0 BRA `(.L_x_45) ;  /* 0x0000000000800947 */ /* 0x000fea0003800000 */
[----:B----4-:R-:W4:Y:S01]  /*16e0*/  S2R R7, SR_LANEID ;  /* 0x0000000000077919 */ /* 0x010f220000000000 */
[----:B------:R-:W5:Y:S01]  /*16f0*/  S2UR UR6, SR_CTAID.Y ;  /* 0x00000000000679c3 */ /* 0x000f620000002600 */
[----:B------:R-:W0:Y:S01]  /*1700*/  LDCU UR4, c[0x0][0x374] ;  /* 0x00006e80ff0477ac */ /* 0x000e220008000800 */
[----:B------:R-:W1:Y:S06]  /*1710*/  LDCU UR5, c[0x0][0x378] ;  /* 0x00006f00ff0577ac */ /* 0x000e6c0008000800 */
[----:B------:R-:W2:Y:S01]  /*1720*/  S2UR UR7, SR_CTAID.Z ;  /* 0x00000000000779c3 */ /* 0x000ea20000002700 */
[----:B------:R-:W-:Y:S01]  /*1730*/  VOTEU.ANY UR17, UPT, PT ;  /* 0x0000000000117886 */ /* 0x000fe200038e0100 */
[----:B------:R-:W-:Y:S01]  /*1740*/  UIADD3 UR10, UPT, UPT, URZ, -UR14, URZ ;  /* 0x8000000eff0a7290 */ /* 0x000fe2000fffe0ff */
[----:B------:R-:W4:Y:S08]  /*1750*/  FLO.U32 R6, UR17 ;  /* 0x0000001100067d00 */ /* 0x000f3000080e0000 */
[----:B------:R-:W3:Y:S01]  /*1760*/  POPC R5, UR17 ;  /* 0x0000001100057d09 */ /* 0x000ee20008000000 */
[----:B0-----:R-:W-:-:S02]  /*1770*/  UIMAD UR4, UR10, UR4, URZ ;  /* 0x000000040a0472a4 */ /* 0x001fc4000f8e02ff */
[----:B-----5:R-:W-:Y:S02]  /*1780*/  UIADD3 UR6, UPT, UPT, UR11, UR6, URZ ;  /* 0x000000060b067290 */ /* 0x020fe4000fffe0ff */
[----:B-1----:R-:W-:Y:S01]  /*1790*/  UIMAD UR4, UR5, UR4, -0x7fffffff ;  /* 0x80000001050474a4 */ /* 0x002fe2000f8e0204 */
[----:B----4-:R-:W-:Y:S01]  /*17a0*/  ISETP.EQ.U32.AND P0, PT, R6, R7, PT ;  /* 0x000000070600720c */ /* 0x010fe20003f02070 */
[----:B--2---:R-:W-:-:S04]  /*17b0*/  UIADD3 UR7, UPT, UPT, -UR7, URZ, URZ ;  /* 0x000000ff07077290 */ /* 0x004fc8000fffe1ff */
[----:B------:R-:W-:-:S04]  /*17c0*/  UISETP.NE.AND UP0, UPT, UR6, UR7, UPT ;  /* 0x000000070600728c */ /* 0x000fc8000bf05270 */
[----:B------:R-:W-:-:S06]  /*17d0*/  USEL UR4, UR4, 0x1, !UP0 ;  /* 0x0000000104047887 */ /* 0x000fcc000c000000 */
[----:B---3--:R-:W-:Y:S01]  /*17e0*/  IMAD R7, R5, UR4, RZ ;  /* 0x0000000405077c24 */ /* 0x008fe2000f8e02ff */
        /* <DEDUP_REMOVED lines=9> */
.L_x_46:
[----:B------:R-:W2:Y:S04]  /*1880*/  LD.E.STRONG.GPU R6, desc[UR8][R2.64+0x4] ;  /* 0x0000040802067980 */ /* 0x000ea8000c10f900 */
[----:B--2---:R-:W-:Y:S01]  /*1890*/  CCTL.IVALL ;  /* 0x00000000ff00798f */ /* 0x004fe20002000000 */
[----:B------:R-:W-:Y:S05]  /*18a0*/  YIELD ;  /* 0x0000000000007946 */ /* 0x000fea0003800000 */
[----:B------:R-:W-:-:S04]  /*18b0*/  LOP3.LUT R6, R6, R5, RZ, 0x3c, !PT ;  /* 0x0000000506067212 */ /* 0x000fc800078e3cff */
[----:B------:R-:W-:-:S13]  /*18c0*/  ISETP.GT.AND P0, PT, R6, -0x1, PT ;  /* 0xffffffff0600780c */ /* 0x000fda0003f04270 */
[----:B------:R-:W-:Y:S05]  /*18d0*/  @P0 BRA `(.L_x_46) ;  /* 0xfffffffc00e80947 */ /* 0x000fea000383ffff */
.L_x_45:
[----:B------:R-:W-:Y:S05]  /*18e0*/  BSYNC B0 ;  /* 0x0000000000007941 */ /* 0x000fea0003800000 */
.L_x_44:
[----:B------:R-:W-:-:S03]  /*18f0*/  UMOV UR4, 0xffffffff ;  /* 0xffffffff00047882 */ /* 0x000fc60000000000 */
[----:B------:R-:W-:Y:S05]  /*1900*/  BRA.DIV UR4, `(.L_x_47) ;  /* 0x0000000604687947 */ /* 0x000fea000b800000 */
[----:B------:R-:W-:Y:S06]  /*1910*/  BAR.SYNC.DEFER_BLOCKING 0x0 ;  /* 0x0000000000007b1d */ /* 0x000fec0000010000 */
.L_x_71:
[----:B------:R-:W5:Y:S01]  /*1920*/  LDCU UR4, c[0x0][0x3c0] ;  /* 0x00007800ff0477ac */ /* 0x000f620008000800 */
[----:B------:R-:W-:Y:S01]  /*1930*/  BSSY.RECONVERGENT B0, `(.L_x_48) ;  /* 0x000000f000007945 */ /* 0x000fe20003800200 */
[C---:B------:R-:W-:Y:S02]  /*1940*/  ISETP.NE.AND P0, PT, R4.reuse, RZ, PT ;  /* 0x000000ff0400720c */ /* 0x040fe40003f05270 */
[----:B-----5:R-:W-:-:S13]  /*1950*/  ISETP.GE.AND P1, PT, R4, UR4, PT ;  /* 0x0000000404007c0c */ /* 0x020fda000bf26270 */
[----:B------:R-:W-:Y:S05]  /*1960*/  @P1 BRA `(.L_x_49) ;  /* 0x00000000002c1947 */ /* 0x000fea0003800000 */
[----:B----4-:R-:W4:Y:S02]  /*1970*/  LDC.64 R6, c[0x0][0x388] ;  /* 0x0000e200ff067b82 */ /* 0x010f240000000a00 */
.L_x_50:
[----:B----4-:R-:W-:Y:S01]  /*1980*/  IMAD.WIDE R2, R4, 0x4, R6 ;  /* 0x0000000404027825 */ /* 0x010fe200078e0206 */
[----:B------:R-:W4:Y:S04]  /*1990*/  LDCU UR4, c[0x0][0x3d0] ;  /* 0x00007a00ff0477ac */ /* 0x000f280008000800 */
[----:B------:R-:W4:Y:S01]  /*19a0*/  LDG.E R5, desc[UR8][R2.64] ;  /* 0x0000000802057981 */ /* 0x000f22000c1e1900 */
[----:B------:R-:W-:Y:S01]  /*19b0*/  IMAD.IADD R4, R0, 0x1, R4 ;  /* 0x0000000100047824 */ /* 0x000fe200078e0204 */
[----:B----4-:R-:W-:Y:S01]  /*19c0*/  ISETP.NE.AND P1, PT, R5, UR4, PT ;  /* 0x0000000405007c0c */ /* 0x010fe2000bf25270 */
[----:B------:R-:W4:-:S12]  /*19d0*/  LDCU UR4, c[0x0][0x3c0] ;  /* 0x00007800ff0477ac */ /* 0x000f180008000800 */
[----:B------:R-:W5:Y:S02]  /*19e0*/  @!P1 LDC R5, c[0x0][0x3cc] ;  /* 0x0000f300ff059b82 */ /* 0x000f640000000800 */
[----:B-----5:R0:W-:Y:S01]  /*19f0*/  @!P1 STG.E desc[UR8][R2.64], R5 ;  /* 0x0000000502009986 */ /* 0x0201e2000c101908 */
[----:B----4-:R-:W-:-:S13]  /*1a00*/  ISETP.GE.AND P1, PT, R4, UR4, PT ;  /* 0x0000000404007c0c */ /* 0x010fda000bf26270 */
[----:B0-----:R-:W-:Y:S05]  /*1a10*/  @!P1 BRA `(.L_x_50) ;  /* 0xfffffffc00d89947 */ /* 0x001fea000383ffff */
.L_x_49:
[----:B------:R-:W-:Y:S05]  /*1a20*/  BSYNC.RECONVERGENT B0 ;  /* 0x0000000000007941 */ /* 0x000fea0003800200 */
.L_x_48:
[----:B------:R-:W-:Y:S05]  /*1a30*/  @P0 EXIT ;  /* 0x000000000000094d */ /* 0x000fea0003800000 */
[----:B------:R-:W5:Y:S08]  /*1a40*/  LDC R5, c[0x0][0x3d0] ;  /* 0x0000f400ff057b82 */ /* 0x000f700000000800 */
[----:B------:R-:W5:Y:S02]  /*1a50*/  LDC.64 R2, c[0x0][0x398] ;  /* 0x0000e600ff027b82 */ /* 0x000f640000000a00 */
[----:B-----5:R-:W-:-:S05]  /*1a60*/  IMAD.WIDE R2, R5, 0x4, R2 ;  /* 0x0000000405027825 */ /* 0x020fca00078e0202 */
[----:B------:R-:W-:Y:S01]  /*1a70*/  STG.E desc[UR8][R2.64], RZ ;  /* 0x000000ff02007986 */ /* 0x000fe2000c101908 */
[----:B------:R-:W-:Y:S05]  /*1a80*/  EXIT ;  /* 0x000000000000794d */ /* 0x000fea0003800000 */
.L_x_8:
[----:B------:R-:W-:Y:S01]  /*1a90*/  BSSY B0, `(.L_x_51) ;  /* 0x0000009000007945 */ /* 0x000fe20003800000 */
[----:B------:R-:W-:Y:S02]  /*1aa0*/  CS2R R8, SRZ ;  /* 0x0000000000087805 */ /* 0x000fe4000001ff00 */
[----:B------:R-:W-:-:S07]  /*1ab0*/  MOV R6, 0xffffffff ;  /* 0xffffffff00067802 */ /* 0x000fce0000000f00 */
[----:B------:R-:W-:Y:S05]  /*1ac0*/  WARPSYNC.COLLECTIVE.ALL `(.L_x_52) ;  /* 0x0000000000147948 */ /* 0x000fea0003c00000 */
[----:B------:R-:W-:-:S04]  /*1ad0*/  SHF.L.U32 R8, R8, 0x10, RZ ;  /* 0x0000001008087819 */ /* 0x000fc800000006ff */
[----:B------:R-:W-:-:S05]  /*1ae0*/  LOP3.LUT R8, R8, 0xf, R9, 0xf8, !PT ;  /* 0x0000000f08087812 */ /* 0x000fca00078ef809 */
[----:B------:R0:W-:Y:S02]  /*1af0*/  BAR.SYNC.DEFER_BLOCKING R8, R8 ;  /* 0x000000080000731d */ /* 0x0001e40000010000 */
[----:B0-----:R-:W-:-:S04]  /*1b00*/  SHF.R.U32 R8, R8, 0x10, RZ ;  /* 0x0000001008087819 */ /* 0x001fc800000016ff */
[----:B------:R-:W-:Y:S05]  /*1b10*/  ENDCOLLECTIVE ;  /* 0x000000000000791b */ /* 0x000fea0003800000 */
.L_x_52:
[----:B------:R-:W-:Y:S05]  /*1b20*/  BSYNC B0 ;  /* 0x0000000000007941 */ /* 0x000fea0003800000 */
.L_x_51:
[----:B------:R-:W-:Y:S05]  /*1b30*/  BRA `(.L_x_53) ;  /* 0xffffffec00747947 */ /* 0x000fea000383ffff */
.L_x_18:
[----:B------:R-:W-:Y:S01]  /*1b40*/  BSSY B1, `(.L_x_54) ;  /* 0x0000009000017945 */ /* 0x000fe20003800000 */
[----:B------:R-:W-:Y:S01]  /*1b50*/  CS2R R8, SRZ ;  /* 0x0000000000087805 */ /* 0x000fe2000001ff00 */
[----:B------:R-:W-:-:S07]  /*1b60*/  IMAD.MOV.U32 R6, RZ, RZ, -0x1 ;  /* 0xffffffffff067424 */ /* 0x000fce00078e00ff */
[----:B012---:R-:W-:Y:S05]  /*1b70*/  WARPSYNC.COLLECTIVE.ALL `(.L_x_55) ;  /* 0x0000000000147948 */ /* 0x007fea0003c00000 */
[----:B------:R-:W-:-:S04]  /*1b80*/  SHF.L.U32 R8, R8, 0x10, RZ ;  /* 0x0000001008087819 */ /* 0x000fc800000006ff */
[----:B------:R-:W-:-:S05]  /*1b90*/  LOP3.LUT R8, R8, 0xf, R9, 0xf8, !PT ;  /* 0x0000000f08087812 */ /* 0x000fca00078ef809 */
[----:B------:R3:W-:Y:S02]  /*1ba0*/  BAR.SYNC.DEFER_BLOCKING R8, R8 ;  /* 0x000000080000731d */ /* 0x0007e40000010000 */
[----:B---3--:R-:W-:-:S04]  /*1bb0*/  SHF.R.U32 R8, R8, 0x10, RZ ;  /* 0x0000001008087819 */ /* 0x008fc800000016ff */
[----:B012---:R-:W-:Y:S05]  /*1bc0*/  ENDCOLLECTIVE ;  /* 0x000000000000791b */ /* 0x007fea0003800000 */
.L_x_55:
[----:B------:R-:W-:Y:S05]  /*1bd0*/  BSYNC B1 ;  /* 0x0000000000017941 */ /* 0x000fea0003800000 */
.L_x_54:
[----:B------:R-:W-:Y:S05]  /*1be0*/  BRA `(.L_x_56) ;  /* 0xffffffec00f47947 */ /* 0x000fea000383ffff */
.L_x_22:
[----:B------:R-:W-:Y:S01]  /*1bf0*/  BSSY B1, `(.L_x_57) ;  /* 0x0000009000017945 */ /* 0x000fe20003800000 */
[----:B------:R-:W-:Y:S02]  /*1c00*/  CS2R R8, SRZ ;  /* 0x0000000000087805 */ /* 0x000fe4000001ff00 */
[----:B------:R-:W-:-:S07]  /*1c10*/  MOV R6, 0xffffffff ;  /* 0xffffffff00067802 */ /* 0x000fce0000000f00 */
[----:B012---:R-:W-:Y:S05]  /*1c20*/  WARPSYNC.COLLECTIVE.ALL `(.L_x_58) ;  /* 0x0000000000147948 */ /* 0x007fea0003c00000 */
[----:B------:R-:W-:-:S04]  /*1c30*/  SHF.L.U32 R8, R8, 0x10, RZ ;  /* 0x0000001008087819 */ /* 0x000fc800000006ff */
[----:B------:R-:W-:-:S05]  /*1c40*/  LOP3.LUT R8, R8, 0xf, R9, 0xf8, !PT ;  /* 0x0000000f08087812 */ /* 0x000fca00078ef809 */
[----:B------:R3:W-:Y:S02]  /*1c50*/  BAR.SYNC.DEFER_BLOCKING R8, R8 ;  /* 0x000000080000731d */ /* 0x0007e40000010000 */
[----:B---3--:R-:W-:-:S04]  /*1c60*/  SHF.R.U32 R8, R8, 0x10, RZ ;  /* 0x0000001008087819 */ /* 0x008fc800000016ff */
[----:B012---:R-:W-:Y:S05]  /*1c70*/  ENDCOLLECTIVE ;  /* 0x000000000000791b */ /* 0x007fea0003800000 */
.L_x_58:
[----:B------:R-:W-:Y:S05]  /*1c80*/  BSYNC B1 ;  /* 0x0000000000017941 */ /* 0x000fea0003800000 */
.L_x_57:
[----:B------:R-:W-:Y:S05]  /*1c90*/  BRA `(.L_x_59) ;  /* 0xfffffff000647947 */ /* 0x000fea000383ffff */
.L_x_34:
[----:B------:R-:W-:Y:S01]  /*1ca0*/  BSSY B1, `(.L_x_60) ;  /* 0x0000009000017945 */ /* 0x000fe20003800000 */
[----:B-1----:R-:W-:Y:S01]  /*1cb0*/  CS2R R8, SRZ ;  /* 0x0000000000087805 */ /* 0x002fe2000001ff00 */
[----:B------:R-:W-:-:S07]  /*1cc0*/  IMAD.MOV.U32 R6, RZ, RZ, -0x1 ;  /* 0xffffffffff067424 */ /* 0x000fce00078e00ff */
[----:B0-2---:R-:W-:Y:S05]  /*1cd0*/  WARPSYNC.COLLECTIVE.ALL `(.L_x_61) ;  /* 0x0000000000147948 */ /* 0x005fea0003c00000 */
[----:B------:R-:W-:-:S04]  /*1ce0*/  SHF.L.U32 R8, R8, 0x10, RZ ;  /* 0x0000001008087819 */ /* 0x000fc800000006ff */
[----:B------:R-:W-:-:S05]  /*1cf0*/  LOP3.LUT R8, R8, 0xf, R9, 0xf8, !PT ;  /* 0x0000000f08087812 */ /* 0x000fca00078ef809 */
[----:B------:R1:W-:Y:S02]  /*1d00*/  BAR.SYNC.DEFER_BLOCKING R8, R8 ;  /* 0x000000080000731d */ /* 0x0003e40000010000 */
[----:B-1----:R-:W-:-:S04]  /*1d10*/  SHF.R.U32 R8, R8, 0x10, RZ ;  /* 0x0000001008087819 */ /* 0x002fc800000016ff */
[----:B0-2---:R-:W-:Y:S05]  /*1d20*/  ENDCOLLECTIVE ;  /* 0x000000000000791b */ /* 0x005fea0003800000 */
.L_x_61:
[----:B------:R-:W-:Y:S05]  /*1d30*/  BSYNC B1 ;  /* 0x0000000000017941 */ /* 0x000fea0003800000 */
.L_x_60:
[----:B------:R-:W-:Y:S05]  /*1d40*/  BRA `(.L_x_62) ;  /* 0xfffffff400387947 */ /* 0x000fea000383ffff */
.L_x_38:
[----:B------:R-:W-:Y:S01]  /*1d50*/  BSSY B1, `(.L_x_63) ;  /* 0x0000009000017945 */ /* 0x000fe20003800000 */
[----:B-1----:R-:W-:Y:S02]  /*1d60*/  CS2R R8, SRZ ;  /* 0x0000000000087805 */ /* 0x002fe4000001ff00 */
[----:B------:R-:W-:-:S07]  /*1d70*/  MOV R6, 0xffffffff ;  /* 0xffffffff00067802 */ /* 0x000fce0000000f00 */
[----:B0-2---:R-:W-:Y:S05]  /*1d80*/  WARPSYNC.COLLECTIVE.ALL `(.L_x_64) ;  /* 0x0000000000147948 */ /* 0x005fea0003c00000 */
[----:B------:R-:W-:-:S04]  /*1d90*/  SHF.L.U32 R8, R8, 0x10, RZ ;  /* 0x0000001008087819 */ /* 0x000fc800000006ff */
[----:B------:R-:W-:-:S05]  /*1da0*/  LOP3.LUT R8, R8, 0xf, R9, 0xf8, !PT ;  /* 0x0000000f08087812 */ /* 0x000fca00078ef809 */
[----:B------:R1:W-:Y:S02]  /*1db0*/  BAR.SYNC.DEFER_BLOCKING R8, R8 ;  /* 0x000000080000731d */ /* 0x0003e40000010000 */
[----:B-1----:R-:W-:-:S04]  /*1dc0*/  SHF.R.U32 R8, R8, 0x10, RZ ;  /* 0x0000001008087819 */ /* 0x002fc800000016ff */
[----:B0-2---:R-:W-:Y:S05]  /*1dd0*/  ENDCOLLECTIVE ;  /* 0x000000000000791b */ /* 0x005fea0003800000 */
.L_x_64:
[----:B------:R-:W-:Y:S05]  /*1de0*/  BSYNC B1 ;  /* 0x0000000000017941 */ /* 0x000fea0003800000 */
.L_x_63:
[----:B------:R-:W-:Y:S05]  /*1df0*/  BRA `(.L_x_65) ;  /* 0xfffffff400a87947 */ /* 0x000fea000383ffff */
.L_x_43:
[----:B------:R-:W-:Y:S01]  /*1e00*/  BSSY B0, `(.L_x_66) ;  /* 0x0000009000007945 */ /* 0x000fe20003800000 */
[----:B-1----:R-:W-:Y:S01]  /*1e10*/  CS2R R8, SRZ ;  /* 0x0000000000087805 */ /* 0x002fe2000001ff00 */
[----:B----4-:R-:W-:-:S07]  /*1e20*/  IMAD.MOV.U32 R6, RZ, RZ, -0x1 ;  /* 0xffffffffff067424 */ /* 0x010fce00078e00ff */
[----:B0-23--:R-:W-:Y:S05]  /*1e30*/  WARPSYNC.COLLECTIVE.ALL `(.L_x_67) ;  /* 0x0000000000147948 */ /* 0x00dfea0003c00000 */
[----:B------:R-:W-:-:S04]  /*1e40*/  SHF.L.U32 R8, R8, 0x10, RZ ;  /* 0x0000001008087819 */ /* 0x000fc800000006ff */
[----:B------:R-:W-:-:S05]  /*1e50*/  LOP3.LUT R8, R8, 0xf, R9, 0xf8, !PT ;  /* 0x0000000f08087812 */ /* 0x000fca00078ef809 */
[----:B------:R1:W-:Y:S02]  /*1e60*/  BAR.SYNC.DEFER_BLOCKING R8, R8 ;  /* 0x000000080000731d */ /* 0x0003e40000010000 */
[----:B-1----:R-:W-:-:S04]  /*1e70*/  SHF.R.U32 R8, R8, 0x10, RZ ;  /* 0x0000001008087819 */ /* 0x002fc800000016ff */
[----:B0-23--:R-:W-:Y:S05]  /*1e80*/  ENDCOLLECTIVE ;  /* 0x000000000000791b */ /* 0x00dfea0003800000 */
.L_x_67:
[----:B------:R-:W-:Y:S05]  /*1e90*/  BSYNC B0 ;  /* 0x0000000000007941 */ /* 0x000fea0003800000 */
.L_x_66:
[----:B------:R-:W-:Y:S05]  /*1ea0*/  BRA `(.L_x_68) ;  /* 0xfffffff800047947 */ /* 0x000fea000383ffff */
.L_x_47:
[----:B------:R-:W-:Y:S01]  /*1eb0*/  BSSY B0, `(.L_x_69) ;  /* 0x0000009000007945 */ /* 0x000fe20003800000 */
[----:B-1----:R-:W-:Y:S02]  /*1ec0*/  CS2R R8, SRZ ;  /* 0x0000000000087805 */ /* 0x002fe4000001ff00 */
[----:B----4-:R-:W-:-:S07]  /*1ed0*/  MOV R6, 0xffffffff ;  /* 0xffffffff00067802 */ /* 0x010fce0000000f00 */
[----:B0-23--:R-:W-:Y:S05]  /*1ee0*/  WARPSYNC.COLLECTIVE.ALL `(.L_x_70) ;  /* 0x0000000000147948 */ /* 0x00dfea0003c00000 */
[----:B------:R-:W-:-:S04]  /*1ef0*/  SHF.L.U32 R8, R8, 0x10, RZ ;  /* 0x0000001008087819 */ /* 0x000fc800000006ff */
[----:B------:R-:W-:-:S05]  /*1f00*/  LOP3.LUT R8, R8, 0xf, R9, 0xf8, !PT ;  /* 0x0000000f08087812 */ /* 0x000fca00078ef809 */
[----:B------:R1:W-:Y:S02]  /*1f10*/  BAR.SYNC.DEFER_BLOCKING R8, R8 ;  /* 0x000000080000731d */ /* 0x0003e40000010000 */
[----:B-1----:R-:W-:-:S04]  /*1f20*/  SHF.R.U32 R8, R8, 0x10, RZ ;  /* 0x0000001008087819 */ /* 0x002fc800000016ff */
[----:B0-23--:R-:W-:Y:S05]  /*1f30*/  ENDCOLLECTIVE ;  /* 0x000000000000791b */ /* 0x00dfea0003800000 */
.L_x_70:
[----:B------:R-:W-:Y:S05]  /*1f40*/  BSYNC B0 ;  /* 0x0000000000007941 */ /* 0x000fea0003800000 */
.L_x_69:
[----:B------:R-:W-:Y:S05]  /*1f50*/  BRA `(.L_x_71) ;  /* 0xfffffff800707947 */ /* 0x000fea000383ffff */
.L_x_72:
[----:B------:R-:W-:-:S00]  /*1f60*/  BRA `(.L_x_72) ;  /* 0xfffffffc00fc7947 */ /* 0x000fc0000383ffff */
[----:B------:R-:W-:-:S00]  /*1f70*/  NOP ;  /* 0x0000000000007918 */ /* 0x000fc00000000000 */
        /* <DEDUP_REMOVED lines=8> */
.L_x_88:


//--------------------- .text._Z23find_best_saving_kernelPK5PointPKiPKdS3_S3_S5_P6Savingid --------------------------
	.section	.text._Z23find_best_saving_kernelPK5PointPKiPKdS3_S3_S5_P6Savingid,"ax",@progbits
	.align	128
        .global         _Z23find_best_saving_kernelPK5PointPKiPKdS3_S3_S5_P6Savingid
        .type           _Z23find_best_saving_kernelPK5PointPKiPKdS3_S3_S5_P6Savingid,@function
        .size           _Z23find_best_saving_kernelPK5PointPKiPKdS3_S3_S5_P6Savingid,(.L_x_87 - _Z23find_best_saving_kernelPK5PointPKiPKdS3_S3_S5_P6Savingid)
        .other          _Z23find_best_saving_kernelPK5PointPKiPKdS3_S3_S5_P6Savingid,@"STO_CUDA_ENTRY STV_DEFAULT"
_Z23find_best_saving_kernelPK5PointPKiPKdS3_S3_S5_P6Savingid:
.text._Z23find_best_saving_kernelPK5PointPKiPKdS3_S3_S5_P6Savingid:
[----:B------:R-:W-:Y:S01]  /*0000*/  LDC R1, c[0x0][0x37c] ;  /* 0x0000df00ff017b82 */ /* 0x000fe20000000800 */
[----:B------:R-:W0:Y:S07]  /*0010*/  S2R R3, SR_TID.X ;  /* 0x0000000000037919 */ /* 0x000e2e0000002100 */
[----:B------:R-:W0:Y:S01]  /*0020*/  LDC R0, c[0x0][0x360] ;  /* 0x0000d800ff007b82 */ /* 0x000e220000000800 */
[----:B------:R-:W1:Y:S01]  /*0030*/  LDCU UR6, c[0x0][0x3b8] ;  /* 0x00007700ff0677ac */ /* 0x000e620008000800 */
[----:B------:R-:W2:Y:S06]  /*0040*/  S2R R5, SR_TID.Y ;  /* 0x0000000000057919 */ /* 0x000eac0000002200 */
[----:B------:R-:W0:Y:S08]  /*0050*/  S2UR UR4, SR_CTAID.X ;  /* 0x00000000000479c3 */ /* 0x000e300000002500 */
[----:B------:R-:W2:Y:S08]  /*0060*/  S2UR UR5, SR_CTAID.Y ;  /* 0x00000000000579c3 */ /* 0x000eb00000002600 */
[----:B------:R-:W2:Y:S01]  /*0070*/  LDC R2, c[0x0][0x364] ;  /* 0x0000d900ff027b82 */ /* 0x000ea20000000800 */
[----:B0-----:R-:W-:-:S04]  /*0080*/  IMAD R0, R0, UR4, R3 ;  /* 0x0000000400007c24 */ /* 0x001fc8000f8e0203 */
[----:B------:R-:W-:Y:S02]  /*0090*/  VIADD R0, R0, 0x1 ;  /* 0x0000000100007836 */ /* 0x000fe40000000000 */
[----:B--2---:R-:W-:-:S05]  /*00a0*/  IMAD R2, R2, UR5, R5 ;  /* 0x0000000502027c24 */ /* 0x004fca000f8e0205 */
[C---:B-1----:R-:W-:Y:S02]  /*00b0*/  ISETP.GE.AND P0, PT, R2.reuse, UR6, PT ;  /* 0x0000000602007c0c */ /* 0x042fe4000bf06270 */
[----:B------:R-:W-:-:S04]  /*00c0*/  VIMNMX R3, PT, PT, R2, UR6, PT ;  /* 0x0000000602037c48 */ /* 0x000fc8000bfe0100 */
[----:B------:R-:W-:-:S13]  /*00d0*/  ISETP.LT.OR P0, PT, R3, R0, P0 ;  /* 0x000000000300720c */ /* 0x000fda0000701670 */
[----:B------:R-:W-:Y:S05]  /*00e0*/  @P0 EXIT ;  /* 0x000000000000094d */ /* 0x000fea0003800000 */
[----:B------:R-:W0:Y:S01]  /*00f0*/  LDC.64 R6, c[0x0][0x388] ;  /* 0x0000e200ff067b82 */ /* 0x000e220000000a00 */
[----:B------:R-:W1:Y:S01]  /*0100*/  LDCU.64 UR6, c[0x0][0x358] ;  /* 0x00006b00ff0677ac */ /* 0x000e620008000a00 */
[----:B0-----:R-:W-:-:S04]  /*0110*/  IMAD.WIDE R4, R0, 0x4, R6 ;  /* 0x0000000400047825 */ /* 0x001fc800078e0206 */
[----:B------:R-:W-:Y:S01]  /*0120*/  IMAD.WIDE.U32 R6, R2, 0x4, R6 ;  /* 0x0000000402067825 */ /* 0x000fe200078e0006 */
[----:B-1----:R-:W2:Y:S04]  /*0130*/  LDG.E R13, desc[UR6][R4.64] ;  /* 0x00000006040d7981 */ /* 0x002ea8000c1e1900 */
[----:B------:R-:W2:Y:S02]  /*0140*/  LDG.E R3, desc[UR6][R6.64+0x4] ;  /* 0x0000040606037981 */ /* 0x000ea4000c1e1900 */
[----:B--2---:R-:W-:-:S04]  /*0150*/  LOP3.LUT R8, R3, R13, RZ, 0xfc, !PT ;  /* 0x0000000d03087212 */ /* 0x004fc800078efcff */
[----:B------:R-:W-:-:S04]  /*0160*/  SHF.R.U32.HI R8, RZ, 0x1f, R8 ;  /* 0x0000001fff087819 */ /* 0x000fc80000011608 */
[----:B------:R-:W-:-:S04]  /*0170*/  ISETP.NE.U32.AND P0, PT, R8, 0x1, PT ;  /* 0x000000010800780c */ /* 0x000fc80003f05070 */
[----:B------:R-:W-:-:S13]  /*0180*/  ISETP.EQ.OR P0, PT, R13, R3, !P0 ;  /* 0x000000030d00720c */ /* 0x000fda0004702670 */
[----:B------:R-:W-:Y:S05]  /*0190*/  @P0 EXIT ;  /* 0x000000000000094d */ /* 0x000fea0003800000 */
[----:B------:R-:W0:Y:S01]  /*01a0*/  LDC.64 R6, c[0x0][0x390] ;  /* 0x0000e400ff067b82 */ /* 0x000e220000000a00 */
[----:B------:R-:W1:Y:S01]  /*01b0*/  LDCU.64 UR4, c[0x0][0x3c0] ;  /* 0x00007800ff0477ac */ /* 0x000e620008000a00 */
[----:B0-----:R-:W-:-:S04]  /*01c0*/  IMAD.WIDE R4, R13, 0x8, R6 ;  /* 0x000000080d047825 */ /* 0x001fc800078e0206 */
[----:B------:R-:W-:Y:S02]  /*01d0*/  IMAD.WIDE R6, R3, 0x8, R6 ;  /* 0x0000000803067825 */ /* 0x000fe400078e0206 */
[----:B------:R-:W2:Y:S04]  /*01e0*/  LDG.E.64 R4, desc[UR6][R4.64] ;  /* 0x0000000604047981 */ /* 0x000ea8000c1e1b00 */
[----:B------:R-:W2:Y:S02]  /*01f0*/  LDG.E.64 R6, desc[UR6][R6.64] ;  /* 0x0000000606067981 */ /* 0x000ea4000c1e1b00 */
[----:B--2---:R-:W-:-:S08]  /*0200*/  DADD R8, R4, R6 ;  /* 0x0000000004087229 */ /* 0x004fd00000000006 */
[----:B-1----:R-:W-:-:S14]  /*0210*/  DSETP.GT.AND P0, PT, R8, UR4, PT ;  /* 0x0000000408007e2a */ /* 0x002fdc000bf04000 */
[----:B------:R-:W-:Y:S05]  /*0220*/  @P0 EXIT ;  /* 0x000000000000094d */ /* 0x000fea0003800000 */
[----:B------:R-:W0:Y:S08]  /*0230*/  LDC.64 R8, c[0x0][0x398] ;  /* 0x0000e600ff087b82 */ /* 0x000e300000000a00 */
[----:B------:R-:W1:Y:S01]  /*0240*/  LDC.64 R10, c[0x0][0x3a0] ;  /* 0x0000e800ff0a7b82 */ /* 0x000e620000000a00 */
[----:B0-----:R-:W-:-:S06]  /*0250*/  IMAD.WIDE R4, R13, 0x4, R8 ;  /* 0x000000040d047825 */ /* 0x001fcc00078e0208 */
[----:B------:R-:W2:Y:S01]  /*0260*/  LDG.E R5, desc[UR6][R4.64] ;  /* 0x0000000604057981 */ /* 0x000ea2000c1e1900 */
[----:B-1----:R-:W-:-:S06]  /*0270*/  IMAD.WIDE R6, R13, 0x4, R10 ;  /* 0x000000040d067825 */ /* 0x002fcc00078e020a */
[----:B------:R-:W3:Y:S01]  /*0280*/  LDG.E R7, desc[UR6][R6.64] ;  /* 0x0000000606077981 */ /* 0x000ee2000c1e1900 */
[----:B------:R-:W-:-:S04]  /*0290*/  IMAD.WIDE R8, R3, 0x4, R8 ;  /* 0x0000000403087825 */ /* 0x000fc800078e0208 */
[----:B------:R-:W-:Y:S01]  /*02a0*/  IMAD.WIDE R10, R3, 0x4, R10 ;  /* 0x00000004030a7825 */ /* 0x000fe200078e020a */
[C---:B--2---:R-:W-:Y:S02]  /*02b0*/  ISETP.NE.AND P1, PT, R0.reuse, R5, PT ;  /* 0x000000050000720c */ /* 0x044fe40003f25270 */
[----:B---3--:R-:W-:-:S13]  /*02c0*/  ISETP.NE.AND P0, PT, R0, R7, PT ;  /* 0x000000070000720c */ /* 0x008fda0003f05270 */
[----:B------:R-:W-:Y:S05]  /*02d0*/  @P0 EXIT P1 ;  /* 0x000000000000094d */ /* 0x000fea0000800000 */
[----:B------:R-:W2:Y:S04]  /*02e0*/  LDG.E R10, desc[UR6][R10.64] ;  /* 0x000000060a0a7981 */ /* 0x000ea8000c1e1900 */
[----:B------:R-:W3:Y:S01]  /*02f0*/  LDG.E R8, desc[UR6][R8.64] ;  /* 0x0000000608087981 */ /* 0x000ee2000c1e1900 */
[----:B------:R-:W-:-:S05]  /*0300*/  VIADD R3, R2, 0x1 ;  /* 0x0000000102037836 */ /* 0x000fca0000000000 */
[C---:B--2---:R-:W-:Y:S02]  /*0310*/  ISETP.NE.AND P0, PT, R3.reuse, R10, PT ;  /* 0x0000000a0300720c */ /* 0x044fe40003f05270 */
[----:B---3--:R-:W-:-:S13]  /*0320*/  ISETP.NE.AND P1, PT, R3, R8, PT ;  /* 0x000000080300720c */ /* 0x008fda0003f25270 */
[----:B------:R-:W-:Y:S05]  /*0330*/  @P0 EXIT P1 ;  /* 0x000000000000094d */ /* 0x000fea0000800000 */
[----:B------:R-:W0:Y:S08]  /*0340*/  LDC.64 R12, c[0x0][0x380] ;  /* 0x0000e000ff0c7b82 */ /* 0x000e300000000a00 */
[----:B------:R-:W1:Y:S01]  /*0350*/  LDC.64 R6, c[0x0][0x3a8] ;  /* 0x0000ea00ff067b82 */ /* 0x000e620000000a00 */
[----:B0-----:R-:W-:-:S04]  /*0360*/  IMAD.WIDE R8, R0, 0x18, R12 ;  /* 0x0000001800087825 */ /* 0x001fc800078e020c */
[----:B------:R-:W-:Y:S01]  /*0370*/  IMAD.WIDE.U32 R12, R2, 0x18, R12 ;  /* 0x00000018020c7825 */ /* 0x000fe200078e000c */
[----:B------:R-:W2:Y:S04]  /*0380*/  LDG.E.64 R16, desc[UR6][R8.64+0x8] ;  /* 0x0000080608107981 */ /* 0x000ea8000c1e1b00 */
[----:B------:R-:W2:Y:S04]  /*0390*/  LDG.E.64 R18, desc[UR6][R12.64+0x20] ;  /* 0x000020060c127981 */ /* 0x000ea8000c1e1b00 */
[----:B------:R-:W3:Y:S04]  /*03a0*/  LDG.E.64 R10, desc[UR6][R8.64] ;  /* 0x00000006080a7981 */ /* 0x000ee8000c1e1b00 */
[----:B------:R-:W3:Y:S01]  /*03b0*/  LDG.E.64 R14, desc[UR6][R12.64+0x18] ;  /* 0x000018060c0e7981 */ /* 0x000ee2000c1e1b00 */
[----:B-1----:R-:W-:-:S04]  /*03c0*/  IMAD.WIDE R4, R0, 0x8, R6 ;  /* 0x0000000800047825 */ /* 0x002fc800078e0206 */
[----:B------:R-:W-:Y:S02]  /*03d0*/  IMAD.WIDE.U32 R6, R2, 0x8, R6 ;  /* 0x0000000802067825 */ /* 0x000fe400078e0006 */
[----:B------:R-:W4:Y:S04]  /*03e0*/  LDG.E.64 R4, desc[UR6][R4.64] ;  /* 0x0000000604047981 */ /* 0x000f28000c1e1b00 */
[----:B------:R-:W4:Y:S01]  /*03f0*/  LDG.E.64 R6, desc[UR6][R6.64+0x8] ;  /* 0x0000080606067981 */ /* 0x000f22000c1e1b00 */
[----:B------:R-:W-:Y:S01]  /*0400*/  BSSY.RECONVERGENT B0, `(.L_x_73) ;  /* 0x000001a000007945 */ /* 0x000fe20003800200 */
[----:B--2---:R-:W-:Y:S02]  /*0410*/  DADD R16, R16, -R18 ;  /* 0x0000000010107229 */ /* 0x004fe40000000812 */
[----:B---3--:R-:W-:-:S06]  /*0420*/  DADD R10, R10, -R14 ;  /* 0x000000000a0a7229 */ /* 0x008fcc000000080e */
[----:B------:R-:W-:Y:S01]  /*0430*/  DMUL R16, R16, R16 ;  /* 0x0000001010107228 */ /* 0x000fe20000000000 */
[----:B------:R-:W-:Y:S02]  /*0440*/  IMAD.MOV.U32 R14, RZ, RZ, 0x0 ;  /* 0x00000000ff0e7424 */ /* 0x000fe400078e00ff */
[----:B------:R-:W-:-:S05]  /*0450*/  IMAD.MOV.U32 R15, RZ, RZ, 0x3fd80000 ;  /* 0x3fd80000ff0f7424 */ /* 0x000fca00078e00ff */
[----:B------:R-:W-:Y:S02]  /*0460*/  DFMA R10, R10, R10, R16 ;  /* 0x0000000a0a0a722b */ /* 0x000fe40000000010 */
[----:B----4-:R-:W-:-:S04]  /*0470*/  DADD R4, R4, R6 ;  /* 0x0000000004047229 */ /* 0x010fc80000000006 */
[----:B------:R-:W0:Y:S04]  /*0480*/  MUFU.RSQ64H R9, R11 ;  /* 0x0000000b00097308 */ /* 0x000e280000001c00 */
[----:B------:R-:W-:-:S04]  /*0490*/  IADD3 R8, PT, PT, R11, -0x3500000, RZ ;  /* 0xfcb000000b087810 */ /* 0x000fc80007ffe0ff */
[----:B------:R-:W-:Y:S02]  /*04a0*/  ISETP.GE.U32.AND P0, PT, R8, 0x7ca00000, PT ;  /* 0x7ca000000800780c */ /* 0x000fe40003f06070 */
[----:B0-----:R-:W-:-:S08]  /*04b0*/  DMUL R12, R8, R8 ;  /* 0x00000008080c7228 */ /* 0x001fd00000000000 */
[----:B------:R-:W-:-:S08]  /*04c0*/  DFMA R12, R10, -R12, 1 ;  /* 0x3ff000000a0c742b */ /* 0x000fd0000000080c */
[----:B------:R-:W-:Y:S02]  /*04d0*/  DFMA R14, R12, R14, 0.5 ;  /* 0x3fe000000c0e742b */ /* 0x000fe4000000000e */
[----:B------:R-:W-:-:S08]  /*04e0*/  DMUL R12, R8, R12 ;  /* 0x0000000c080c7228 */ /* 0x000fd00000000000 */
[----:B------:R-:W-:-:S08]  /*04f0*/  DFMA R16, R14, R12, R8 ;  /* 0x0000000c0e10722b */ /* 0x000fd00000000008 */
[----:B------:R-:W-:Y:S02]  /*0500*/  DMUL R12, R10, R16 ;  /* 0x000000100a0c7228 */ /* 0x000fe40000000000 */
[----:B------:R-:W-:Y:S01]  /*0510*/  IADD3 R19, PT, PT, R17, -0x100000, RZ ;  /* 0xfff0000011137810 */ /* 0x000fe20007ffe0ff */
[----:B------:R-:W-:-:S05]  /*0520*/  IMAD.MOV.U32 R18, RZ, RZ, R16 ;  /* 0x000000ffff127224 */ /* 0x000fca00078e0010 */
[----:B------:R-:W-:-:S08]  /*0530*/  DFMA R14, R12, -R12, R10 ;  /* 0x8000000c0c0e722b */ /* 0x000fd0000000000a */
[----:B------:R-:W-:Y:S01]  /*0540*/  DFMA R6, R14, R18, R12 ;  /* 0x000000120e06722b */ /* 0x000fe2000000000c */
[----:B------:R-:W-:Y:S10]  /*0550*/  @!P0 BRA `(.L_x_74) ;  /* 0x0000000000108947 */ /* 0x000ff40003800000 */
[----:B------:R-:W-:-:S07]  /*0560*/  MOV R2, 0x580 ;  /* 0x0000058000027802 */ /* 0x000fce0000000f00 */
[----:B------:R-:W-:Y:S05]  /*0570*/  CALL.REL.NOINC `($__internal_0_$__cuda_sm20_dsqrt_rn_f64_mediumpath_v1) ;  /* 0x00000000007c7944 */ /* 0x000fea0003c00000 */
[----:B------:R-:W-:Y:S01]  /*0580*/  IMAD.MOV.U32 R6, RZ, RZ, R8 ;  /* 0x000000ffff067224 */ /* 0x000fe200078e0008 */
[----:B------:R-:W-:-:S07]  /*0590*/  MOV R7, R9 ;  /* 0x0000000900077202 */ /* 0x000fce0000000f00 */
.L_x_74:
[----:B------:R-:W-:Y:S05]  /*05a0*/  BSYNC.RECONVERGENT B0 ;  /* 0x0000000000007941 */ /* 0x000fea0003800200 */
.L_x_73:
[----:B------:R-:W0:Y:S01]  /*05b0*/  LDC.64 R8, c[0x0][0x3b0] ;  /* 0x0000ec00ff087b82 */ /* 0x000e220000000a00 */
[----:B------:R-:W1:Y:S01]  /*05c0*/  LDCU.64 UR4, c[0x0][0x3b0] ;  /* 0x00007600ff0477ac */ /* 0x000e620008000a00 */
[----:B0-----:R-:W2:Y:S01]  /*05d0*/  LDG.E.64 R8, desc[UR6][R8.64+0x8] ;  /* 0x0000080608087981 */ /* 0x001ea2000c1e1b00 */
[----:B------:R-:W-:Y:S01]  /*05e0*/  DADD R6, R4, -R6 ;  /* 0x0000000004067229 */ /* 0x000fe20000000806 */
[----:B-1----:R-:W-:-:S04]  /*05f0*/  UIADD3 UR4, UP0, UPT, UR4, 0x8, URZ ;  /* 0x0000000804047890 */ /* 0x002fc8000ff1e0ff */
[----:B------:R-:W-:-:S03]  /*0600*/  UIADD3.X UR5, UPT, UPT, URZ, UR5, URZ, UP0, !UPT ;  /* 0x00000005ff057290 */ /* 0x000fc600087fe4ff */
[----:B--2---:R-:W-:-:S14]  /*0610*/  DSETP.GT.AND P0, PT, R6, R8, PT ;  /* 0x000000080600722a */ /* 0x004fdc0003f04000 */
[----:B------:R-:W-:Y:S05]  /*0620*/  @!P0 EXIT ;  /* 0x000000000000894d */ /* 0x000fea0003800000 */
[----:B------:R-:W-:Y:S01]  /*0630*/  BSSY B0, `(.L_x_75) ;  /* 0x000000f000007945 */ /* 0x000fe20003800000 */
.L_x_77:
[-C--:B------:R-:W-:Y:S01]  /*0640*/  MOV R4, R8.reuse ;  /* 0x0000000800047202 */ /* 0x080fe20000000f00 */
[----:B------:R-:W-:Y:S02]  /*0650*/  IMAD.MOV.U32 R5, RZ, RZ, R9 ;  /* 0x000000ffff057224 */ /* 0x000fe400078e0009 */
[----:B------:R-:W-:Y:S02]  /*0660*/  IMAD.U32 R10, RZ, RZ, UR4 ;  /* 0x00000004ff0a7e24 */ /* 0x000fe4000f8e00ff */
[----:B------:R-:W-:Y:S01]  /*0670*/  IMAD.U32 R11, RZ, RZ, UR5 ;  /* 0x00000005ff0b7e24 */ /* 0x000fe2000f8e00ff */
[----:B------:R-:W-:Y:S05]  /*0680*/  YIELD ;  /* 0x0000000000007946 */ /* 0x000fea0003800000 */
[----:B------:R-:W2:Y:S02]  /*0690*/  ATOMG.E.CAS.64.STRONG.GPU PT, R4, [R10], R4, R6 ;  /* 0x000000040a0473a9 */ /* 0x000ea400001ee506 */
[----:B--2---:R-:W-:-:S04]  /*06a0*/  ISETP.NE.U32.AND P0, PT, R4, R8, PT ;  /* 0x000000080400720c */ /* 0x004fc80003f05070 */
[----:B------:R-:W-:-:S13]  /*06b0*/  ISETP.NE.AND.EX P0, PT, R5, R9, PT, P0 ;  /* 0x000000090500720c */ /* 0x000fda0003f05300 */
[----:B------:R-:W-:Y:S05]  /*06c0*/  @!P0 BRA `(.L_x_76) ;  /* 0x0000000000148947 */ /* 0x000fea0003800000 */
[----:B------:R-:W-:Y:S01]  /*06d0*/  DSETP.GT.AND P0, PT, R6, R4, PT ;  /* 0x000000040600722a */ /* 0x000fe20003f04000 */
[----:B------:R-:W-:Y:S01]  /*06e0*/  MOV R8, R4 ;  /* 0x0000000400087202 */ /* 0x000fe20000000f00 */
[----:B------:R-:W-:-:S12]  /*06f0*/  IMAD.MOV.U32 R9, RZ, RZ, R5 ;  /* 0x000000ffff097224 */ /* 0x000fd800078e0005 */
[----:B------:R-:W-:Y:S05]  /*0700*/  @P0 BRA `(.L_x_77) ;  /* 0xfffffffc00cc0947 */ /* 0x000fea000383ffff */
[----:B------:R-:W-:Y:S05]  /*0710*/  EXIT ;  /* 0x000000000000794d */ /* 0x000fea0003800000 */
.L_x_76:
[----:B------:R-:W-:Y:S05]  /*0720*/  BSYNC B0 ;  /* 0x0000000000007941 */ /* 0x000fea0003800000 */
.L_x_75:
[----:B------:R-:W0:Y:S02]  /*0730*/  LDC.64 R4, c[0x0][0x3b0] ;  /* 0x0000ec00ff047b82 */ /* 0x000e240000000a00 */
[----:B0-----:R-:W-:Y:S04]  /*0740*/  STG.E.STRONG.SYS desc[UR6][R4.64], R0 ;  /* 0x0000000004007986 */ /* 0x001fe8000c115906 */
[----:B------:R-:W-:Y:S01]  /*0750*/  STG.E.STRONG.SYS desc[UR6][R4.64+0x4], R3 ;  /* 0x0000040304007986 */ /* 0x000fe2000c115906 */
[----:B------:R-:W-:Y:S05]  /*0760*/  EXIT ;  /* 0x000000000000794d */ /* 0x000fea0003800000 */
        .weak           $__internal_0_$__cuda_sm20_dsqrt_rn_f64_mediumpath_v1
        .type           $__internal_0_$__cuda_sm20_dsqrt_rn_f64_mediumpath_v1,@function
        .size           $__internal_0_$__cuda_sm20_dsqrt_rn_f64_mediumpath_v1,(.L_x_87 - $__internal_0_$__cuda_sm20_dsqrt_rn_f64_mediumpath_v1)
$__internal_0_$__cuda_sm20_dsqrt_rn_f64_mediumpath_v1:
[----:B------:R-:W-:Y:S01]  /*0770*/  ISETP.GE.U32.AND P0, PT, R8, -0x3400000, PT ;  /* 0xfcc000000800780c */ /* 0x000fe20003f06070 */
[----:B------:R-:W-:Y:S01]  /*0780*/  BSSY.RECONVERGENT B1, `(.L_x_78) ;  /* 0x0000024000017945 */ /* 0x000fe20003800200 */
[----:B------:R-:W-:-:S11]  /*0790*/  MOV R17, R19 ;  /* 0x0000001300117202 */ /* 0x000fd60000000f00 */
[----:B------:R-:W-:Y:S05]  /*07a0*/  @!P0 BRA `(.L_x_79) ;  /* 0x0000000000208947 */ /* 0x000fea0003800000 */
[----:B------:R-:W-:-:S10]  /*07b0*/  DFMA.RM R12, R14, R16, R12 ;  /* 0x000000100e0c722b */ /* 0x000fd4000000400c */
[----:B------:R-:W-:-:S05]  /*07c0*/  IADD3 R6, P0, PT, R12, 0x1, RZ ;  /* 0x000000010c067810 */ /* 0x000fca0007f1e0ff */
[----:B------:R-:W-:-:S06]  /*07d0*/  IMAD.X R7, RZ, RZ, R13, P0 ;  /* 0x000000ffff077224 */ /* 0x000fcc00000e060d */
[----:B------:R-:W-:-:S08]  /*07e0*/  DFMA.RP R10, -R12, R6, R10 ;  /* 0x000000060c0a722b */ /* 0x000fd0000000810a */
[----:B------:R-:W-:-:S06]  /*07f0*/  DSETP.GT.AND P0, PT, R10, RZ, PT ;  /* 0x000000ff0a00722a */ /* 0x000fcc0003f04000 */
[----:B------:R-:W-:Y:S02]  /*0800*/  FSEL R6, R6, R12, P0 ;  /* 0x0000000c06067208 */ /* 0x000fe40000000000 */
[----:B------:R-:W-:Y:S01]  /*0810*/  FSEL R7, R7, R13, P0 ;  /* 0x0000000d07077208 */ /* 0x000fe20000000000 */
[----:B------:R-:W-:Y:S06]  /*0820*/  BRA `(.L_x_80) ;  /* 0x0000000000647947 */ /* 0x000fec0003800000 */
.L_x_79:
[----:B------:R-:W-:-:S14]  /*0830*/  DSETP.NE.AND P0, PT, R10, RZ, PT ;  /* 0x000000ff0a00722a */ /* 0x000fdc0003f05000 */
[----:B------:R-:W-:Y:S05]  /*0840*/  @!P0 BRA `(.L_x_81) ;  /* 0x0000000000588947 */ /* 0x000fea0003800000 */
[----:B------:R-:W-:-:S13]  /*0850*/  ISETP.GE.AND P0, PT, R11, RZ, PT ;  /* 0x000000ff0b00720c */ /* 0x000fda0003f06270 */
[----:B------:R-:W-:Y:S01]  /*0860*/  @!P0 MOV R6, 0x0 ;  /* 0x0000000000068802 */ /* 0x000fe20000000f00 */
[----:B------:R-:W-:Y:S01]  /*0870*/  @!P0 IMAD.MOV.U32 R7, RZ, RZ, -0x80000 ;  /* 0xfff80000ff078424 */ /* 0x000fe200078e00ff */
[----:B------:R-:W-:Y:S06]  /*0880*/  @!P0 BRA `(.L_x_80) ;  /* 0x00000000004c8947 */ /* 0x000fec0003800000 */
[----:B------:R-:W-:-:S13]  /*0890*/  ISETP.GT.AND P0, PT, R11, 0x7fefffff, PT ;  /* 0x7fefffff0b00780c */ /* 0x000fda0003f04270 */
[----:B------:R-:W-:Y:S05]  /*08a0*/  @P0 BRA `(.L_x_81) ;  /* 0x0000000000400947 */ /* 0x000fea0003800000 */
[----:B------:R-:W-:Y:S01]  /*08b0*/  DMUL R10, R10, 8.11296384146066816958e+31 ;  /* 0x469000000a0a7828 */ /* 0x000fe20000000000 */
[----:B------:R-:W-:Y:S01]  /*08c0*/  MOV R6, RZ ;  /* 0x000000ff00067202 */ /* 0x000fe20000000f00 */
[----:B------:R-:W-:Y:S01]  /*08d0*/  IMAD.MOV.U32 R12, RZ, RZ, 0x0 ;  /* 0x00000000ff0c7424 */ /* 0x000fe200078e00ff */
[----:B------:R-:W-:-:S03]  /*08e0*/  MOV R13, 0x3fd80000 ;  /* 0x3fd80000000d7802 */ /* 0x000fc60000000f00 */
[----:B------:R-:W0:Y:S02]  /*08f0*/  MUFU.RSQ64H R7, R11 ;  /* 0x0000000b00077308 */ /* 0x000e240000001c00 */
[----:B0-----:R-:W-:-:S08]  /*0900*/  DMUL R8, R6, R6 ;  /* 0x0000000606087228 */ /* 0x001fd00000000000 */
[----:B------:R-:W-:-:S08]  /*0910*/  DFMA R8, R10, -R8, 1 ;  /* 0x3ff000000a08742b */ /* 0x000fd00000000808 */
[----:B------:R-:W-:Y:S02]  /*0920*/  DFMA R12, R8, R12, 0.5 ;  /* 0x3fe00000080c742b */ /* 0x000fe4000000000c */
[----:B------:R-:W-:-:S08]  /*0930*/  DMUL R8, R6, R8 ;  /* 0x0000000806087228 */ /* 0x000fd00000000000 */
[----:B------:R-:W-:-:S08]  /*0940*/  DFMA R8, R12, R8, R6 ;  /* 0x000000080c08722b */ /* 0x000fd00000000006 */
[----:B------:R-:W-:Y:S02]  /*0950*/  DMUL R6, R10, R8 ;  /* 0x000000080a067228 */ /* 0x000fe40000000000 */
[----:B------:R-:W-:-:S06]  /*0960*/  VIADD R9, R9, 0xfff00000 ;  /* 0xfff0000009097836 */ /* 0x000fcc0000000000 */
[----:B------:R-:W-:-:S08]  /*0970*/  DFMA R12, R6, -R6, R10 ;  /* 0x80000006060c722b */ /* 0x000fd0000000000a */
[----:B------:R-:W-:-:S10]  /*0980*/  DFMA R6, R8, R12, R6 ;  /* 0x0000000c0806722b */ /* 0x000fd40000000006 */
[----:B------:R-:W-:Y:S01]  /*0990*/  IADD3 R7, PT, PT, R7, -0x3500000, RZ ;  /* 0xfcb0000007077810 */ /* 0x000fe20007ffe0ff */
[----:B------:R-:W-:Y:S06]  /*09a0*/  BRA `(.L_x_80) ;  /* 0x0000000000047947 */ /* 0x000fec0003800000 */
.L_x_81:
[----:B------:R-:W-:-:S11]  /*09b0*/  DADD R6, R10, R10 ;  /* 0x000000000a067229 */ /* 0x000fd6000000000a */
.L_x_80:
[----:B------:R-:W-:Y:S05]  /*09c0*/  BSYNC.RECONVERGENT B1 ;  /* 0x0000000000017941 */ /* 0x000fea0003800200 */
.L_x_78:
[----:B------:R-:W-:Y:S01]  /*09d0*/  MOV R9, R7 ;  /* 0x0000000700097202 */ /* 0x000fe20000000f00 */
[----:B------:R-:W-:Y:S02]  /*09e0*/  HFMA2 R7, -RZ, RZ, 0, 0 ;  /* 0x00000000ff077431 */ /* 0x000fe400000001ff */
[----:B------:R-:W-:Y:S02]  /*09f0*/  IMAD.MOV.U32 R8, RZ, RZ, R6 ;  /* 0x000000ffff087224 */ /* 0x000fe400078e0006 */
[----:B------:R-:W-:-:S04]  /*0a00*/  IMAD.MOV.U32 R6, RZ, RZ, R2 ;  /* 0x000000ffff067224 */ /* 0x000fc800078e0002 */
[----:B------:R-:W-:Y:S05]  /*0a10*/  RET.REL.NODEC R6 `(_Z23find_best_saving_kernelPK5PointPKiPKdS3_S3_S5_P6Savingid) ;  /* 0xfffffff406787950 */ /* 0x000fea0003c3ffff */
.L_x_82:
        /* <DEDUP_REMOVED lines=14> */
.L_x_87:


//--------------------- .nv.shared.reserved.0     --------------------------
	.section	.nv.shared.reserved.0,"aw",@nobits
	.weak		__nv_reservedSMEM_offset_0_alias
	.size		__nv_reservedSMEM_offset_0_alias, 0, 64
	.other		__nv_reservedSMEM_offset_0_alias,@"STO_CUDA_RESERVED_SHARED STV_DEFAULT"
__nv_reservedSMEM_offset_0_alias:
	.zero		0
	.zero		64


//--------------------- .nv.constant0._Z18update_gpu_memporyiPiPdS_S_S_S_S_iiiiiiiii --------------------------
	.section	.nv.constant0._Z18update_gpu_memporyiPiPdS_S_S_S_S_iiiiiiiii,"a",@progbits
	.sectionflags	@""
	.align	4
.nv.constant0._Z18update_gpu_memporyiPiPdS_S_S_S_S_iiiiiiiii:
	.zero		996


//--------------------- .nv.constant0._Z23find_best_saving_kernelPK5PointPKiPKdS3_S3_S5_P6Savingid --------------------------
	.section	.nv.constant0._Z23find_best_saving_kernelPK5PointPKiPKdS3_S3_S5_P6Savingid,"a",@progbits
	.sectionflags	@""
	.align	4
.nv.constant0._Z23find_best_saving_kernelPK5PointPKiPKdS3_S3_S5_P6Savingid:
	.zero		968


//--------------------- SYMBOLS --------------------------

	.type		.nv.reservedSmem.offset0,@object
	.size		.nv.reservedSmem.offset0,0x4
